	.headerflags	@"EF_CUDA_TEXMODE_UNIFIED EF_CUDA_64BIT_ADDRESS EF_CUDA_SM86 EF_CUDA_VIRTUAL_SM(EF_CUDA_SM86)"
	.elftype	@"ET_EXEC"


//--------------------- .nv.info                  --------------------------
	.section	.nv.info,"",@"SHT_CUDA_INFO"
	.align	4


	//----- nvinfo : EIATTR_REGCOUNT
	.align		4
        /*0000*/ 	.byte	0x04, 0x2f
        /*0002*/ 	.short	(.L_1 - .L_0)
	.align		4
.L_0:
        /*0004*/ 	.word	index@(chunk_scaled_dot_kkt_fwd_kernel)
        /*0008*/ 	.word	0x00000080


	//----- nvinfo : EIATTR_MAX_STACK_SIZE
	.align		4
.L_1:
        /*000c*/ 	.byte	0x04, 0x23
        /*000e*/ 	.short	(.L_3 - .L_2)
	.align		4
.L_2:
        /*0010*/ 	.word	index@(chunk_scaled_dot_kkt_fwd_kernel)
        /*0014*/ 	.word	0x00000000


	//----- nvinfo : EIATTR_MIN_STACK_SIZE
	.align		4
.L_3:
        /*0018*/ 	.byte	0x04, 0x12
        /*001a*/ 	.short	(.L_5 - .L_4)
	.align		4
.L_4:
        /*001c*/ 	.word	index@(chunk_scaled_dot_kkt_fwd_kernel)
        /*0020*/ 	.word	0x00000000


	//----- nvinfo : EIATTR_FRAME_SIZE
	.align		4
.L_5:
        /*0024*/ 	.byte	0x04, 0x11
        /*0026*/ 	.short	(.L_7 - .L_6)
	.align		4
.L_6:
        /*0028*/ 	.word	index@(chunk_scaled_dot_kkt_fwd_kernel)
        /*002c*/ 	.word	0x00000000
.L_7:


//--------------------- .nv.info.chunk_scaled_dot_kkt_fwd_kernel --------------------------
	.section	.nv.info.chunk_scaled_dot_kkt_fwd_kernel,"",@"SHT_CUDA_INFO"
	.align	4


	//----- nvinfo : EIATTR_CUDA_API_VERSION
	.align		4
        /*0000*/ 	.byte	0x04, 0x37
        /*0002*/ 	.short	(.L_9 - .L_8)
.L_8:
        /*0004*/ 	.word	0x0000007b


	//----- nvinfo : EIATTR_SW2861232_WAR
	.align		4
.L_9:
        /*0008*/ 	.byte	0x01, 0x35
	.zero		2


	//----- nvinfo : EIATTR_PARAM_CBANK
	.align		4
        /*000c*/ 	.byte	0x04, 0x0a
        /*000e*/ 	.short	(.L_11 - .L_10)
	.align		4
.L_10:
        /*0010*/ 	.word	index@(.nv.constant0.chunk_scaled_dot_kkt_fwd_kernel)
        /*0014*/ 	.short	0x0160
        /*0016*/ 	.short	0x002c


	//----- nvinfo : EIATTR_CBANK_PARAM_SIZE
	.align		4
.L_11:
        /*0018*/ 	.byte	0x03, 0x19
        /*001a*/ 	.short	0x002c


	//----- nvinfo : EIATTR_KPARAM_INFO
	.align		4
        /*001c*/ 	.byte	0x04, 0x17
        /*001e*/ 	.short	(.L_13 - .L_12)
.L_12:
        /*0020*/ 	.word	0x00000000
        /*0024*/ 	.short	0x0005
        /*0026*/ 	.short	0x0028
        /*0028*/ 	.byte	0x00, 0xf0, 0x11, 0x00


	//----- nvinfo : EIATTR_KPARAM_INFO
	.align		4
.L_13:
        /*002c*/ 	.byte	0x04, 0x17
        /*002e*/ 	.short	(.L_15 - .L_14)
.L_14:
        /*0030*/ 	.word	0x00000000
        /*0034*/ 	.short	0x0004
        /*0036*/ 	.short	0x0020
        /*0038*/ 	.byte	0x00, 0xf0, 0x21, 0x00


	//----- nvinfo : EIATTR_KPARAM_INFO
	.align		4
.L_15:
        /*003c*/ 	.byte	0x04, 0x17
        /*003e*/ 	.short	(.L_17 - .L_16)
.L_16:
        /*0040*/ 	.word	0x00000000
        /*0044*/ 	.short	0x0003
        /*0046*/ 	.short	0x0018
        /*0048*/ 	.byte	0x00, 0xf0, 0x21, 0x00


	//----- nvinfo : EIATTR_KPARAM_INFO
	.align		4
.L_17:
        /*004c*/ 	.byte	0x04, 0x17
        /*004e*/ 	.short	(.L_19 - .L_18)
.L_18:
        /*0050*/ 	.word	0x00000000
        /*0054*/ 	.short	0x0002
        /*0056*/ 	.short	0x0010
        /*0058*/ 	.byte	0x00, 0xf0, 0x21, 0x00


	//----- nvinfo : EIATTR_KPARAM_INFO
	.align		4
.L_19:
        /*005c*/ 	.byte	0x04, 0x17
        /*005e*/ 	.short	(.L_21 - .L_20)
.L_20:
        /*0060*/ 	.word	0x00000000
        /*0064*/ 	.short	0x0001
        /*0066*/ 	.short	0x0008
        /*0068*/ 	.byte	0x00, 0xf0, 0x21, 0x00


	//----- nvinfo : EIATTR_KPARAM_INFO
	.align		4
.L_21:
        /*006c*/ 	.byte	0x04, 0x17
        /*006e*/ 	.short	(.L_23 - .L_22)
.L_22:
        /*0070*/ 	.word	0x00000000
        /*0074*/ 	.short	0x0000
        /*0076*/ 	.short	0x0000
        /*0078*/ 	.byte	0x00, 0xf0, 0x21, 0x00


	//----- nvinfo : EIATTR_MAXREG_COUNT
	.align		4
.L_23:
        /*007c*/ 	.byte	0x03, 0x1b
        /*007e*/ 	.short	0x00ff


	//----- nvinfo : EIATTR_EXIT_INSTR_OFFSETS
	.align		4
        /*0080*/ 	.byte	0x04, 0x1c
        /*0082*/ 	.short	(.L_25 - .L_24)


	//   ....[0]....
.L_24:
        /*0084*/ 	.word	0x00002b90


	//   ....[1]....
        /*0088*/ 	.word	0x00002bb0


	//----- nvinfo : EIATTR_MAX_THREADS
	.align		4
.L_25:
        /*008c*/ 	.byte	0x04, 0x05
        /*008e*/ 	.short	(.L_27 - .L_26)
.L_26:
        /*0090*/ 	.word	0x00000080
        /*0094*/ 	.word	0x00000001
        /*0098*/ 	.word	0x00000001
.L_27:


//--------------------- .nv.rel.action            --------------------------
	.section	.nv.rel.action,"",@"SHT_CUDA_RELOCINFO"
	.align	8
	.sectionentsize	8
        /*0000*/ 	.byte	0x73, 0x00, 0x00, 0x00, 0x00, 0x00, 0x00, 0x00, 0x00, 0x00, 0x00, 0x11, 0x25, 0x00, 0x05, 0x36


//--------------------- .nv.constant0.chunk_scaled_dot_kkt_fwd_kernel --------------------------
	.section	.nv.constant0.chunk_scaled_dot_kkt_fwd_kernel,"a",@progbits
	.align	4
.nv.constant0.chunk_scaled_dot_kkt_fwd_kernel:
	.zero		396


//--------------------- .text.chunk_scaled_dot_kkt_fwd_kernel --------------------------
	.section	.text.chunk_scaled_dot_kkt_fwd_kernel,"ax",@progbits
	.sectionflags	@"SHF_BARRIERS=1"
	.sectioninfo	@"SHI_REGISTERS=128"
	.align	128
        .global         chunk_scaled_dot_kkt_fwd_kernel
        .type           chunk_scaled_dot_kkt_fwd_kernel,@function
        .size           chunk_scaled_dot_kkt_fwd_kernel,(.L_x_1 - chunk_scaled_dot_kkt_fwd_kernel)
        .other          chunk_scaled_dot_kkt_fwd_kernel,@"STO_CUDA_ENTRY STV_DEFAULT"
chunk_scaled_dot_kkt_fwd_kernel:
.text.chunk_scaled_dot_kkt_fwd_kernel:
[----:B------:R-:W-:-:S02]  /*0000*/  IMAD.MOV.U32 R1, RZ, RZ, c[0x0][0x28] ;  /* 0x00000a00ff017624 */ /* 0x000fc400078e00ff */
[----:B------:R-:W0:Y:S01]  /*0010*/  S2R R2, SR_CTAID.X ;  /* 0x0000000000027919 */ /* 0x000e220000002500 */
[----:B------:R-:W-:Y:S01]  /*0020*/  IMAD.MOV.U32 R5, RZ, RZ, 0x4 ;  /* 0x00000004ff057424 */ /* 0x000fe200078e00ff */
[----:B------:R-:W-:Y:S01]  /*0030*/  ULDC.64 UR4, c[0x0][0x118] ;  /* 0x0000460000047ab9 */ /* 0x000fe20000000a00 */
[----:B0-----:R-:W-:-:S04]  /*0040*/  IMAD.SHL.U32 R2, R2, 0x2, RZ ;  /* 0x0000000202027824 */ /* 0x001fc800078e00ff */
[----:B------:R-:W-:-:S05]  /*0050*/  IMAD.WIDE R2, R2, R5, c[0x0][0x180] ;  /* 0x0000600002027625 */ /* 0x000fca00078e0205 */
[----:B------:R-:W2:Y:S04]  /*0060*/  LDG.E R4, [R2.64] ;  /* 0x0000000402047981 */ /* 0x000ea8000c1e1900 */
[----:B------:R-:W3:Y:S04]  /*0070*/  LDG.E R105, [R2.64+0x4] ;  /* 0x0000040402697981 */ /* 0x000ee8000c1e1900 */
[----:B------:R-:W0:Y:S04]  /*0080*/  S2R R11, SR_CTAID.Y ;  /* 0x00000000000b7919 */ /* 0x000e280000002600 */
[----:B------:R-:W1:Y:S01]  /*0090*/  S2R R107, SR_TID.X ;  /* 0x00000000006b7919 */ /* 0x000e620000002100 */
[----:B--2---:R-:W-:-:S05]  /*00a0*/  IMAD.WIDE R4, R4, R5, c[0x0][0x178] ;  /* 0x00005e0004047625 */ /* 0x004fca00078e0205 */
[----:B------:R-:W2:Y:S04]  /*00b0*/  LDG.E R6, [R4.64] ;  /* 0x0000000404067981 */ /* 0x000ea8000c1e1900 */
[----:B------:R-:W4:Y:S01]  /*00c0*/  LDG.E R7, [R4.64+0x4] ;  /* 0x0000040404077981 */ /* 0x000f22000c1e1900 */
[----:B0-----:R-:W-:-:S04]  /*00d0*/  SHF.R.S32.HI R0, RZ, 0x1f, R11 ;  /* 0x0000001fff007819 */ /* 0x001fc8000001140b */
[----:B------:R-:W-:Y:S02]  /*00e0*/  LEA.HI R0, R0, R11, RZ, 0x4 ;  /* 0x0000000b00007211 */ /* 0x000fe400078f20ff */
[----:B-1----:R-:W-:Y:S02]  /*00f0*/  SHF.R.U32.HI R70, RZ, 0x4, R107 ;  /* 0x00000004ff467819 */ /* 0x002fe4000001166b */
[----:B------:R-:W-:Y:S01]  /*0100*/  LOP3.LUT R0, R0, 0xfffffff0, RZ, 0xc0, !PT ;  /* 0xfffffff000007812 */ /* 0x000fe200078ec0ff */
[----:B------:R-:W-:Y:S01]  /*0110*/  IMAD.MOV.U32 R25, RZ, RZ, 0x2 ;  /* 0x00000002ff197424 */ /* 0x000fe200078e00ff */
[----:B------:R-:W-:Y:S01]  /*0120*/  SGXT.U32 R70, R70, 0x3 ;  /* 0x000000034646781a */ /* 0x000fe20000000000 */
[----:B------:R-:W-:Y:S02]  /*0130*/  IMAD.SHL.U32 R9, R107, 0x8, RZ ;  /* 0x000000086b097824 */ /* 0x000fe400078e00ff */
[----:B---3--:R-:W-:Y:S02]  /*0140*/  IMAD.SHL.U32 R105, R105, 0x40, RZ ;  /* 0x0000004069697824 */ /* 0x008fe400078e00ff */
[----:B------:R-:W-:Y:S01]  /*0150*/  IMAD.IADD R3, R11, 0x1, -R0 ;  /* 0x000000010b037824 */ /* 0x000fe200078e0a00 */
[----:B------:R-:W-:-:S02]  /*0160*/  LOP3.LUT R9, R9, 0x78, RZ, 0xc0, !PT ;  /* 0x0000007809097812 */ /* 0x000fc400078ec0ff */
[----:B------:R-:W-:-:S03]  /*0170*/  LOP3.LUT R106, R105, R70, RZ, 0xfc, !PT ;  /* 0x00000046696a7212 */ /* 0x000fc600078efcff */
[----:B------:R-:W-:-:S04]  /*0180*/  IMAD.WIDE.U32 R22, R9, 0x2, RZ ;  /* 0x0000000209167825 */ /* 0x000fc800078e00ff */
[----:B------:R-:W-:Y:S01]  /*0190*/  IMAD.SHL.U32 R84, R106, 0x1000, RZ ;  /* 0x000010006a547824 */ /* 0x000fe200078e00ff */
[----:B------:R-:W-:-:S04]  /*01a0*/  LOP3.LUT R104, R105, 0x8, R70, 0xfe, !PT ;  /* 0x0000000869687812 */ /* 0x000fc800078efe46 */
[-C--:B------:R-:W-:Y:S01]  /*01b0*/  LOP3.LUT R35, R84, R22.reuse, RZ, 0xfc, !PT ;  /* 0x0000001654237212 */ /* 0x080fe200078efcff */
[----:B------:R-:W-:Y:S01]  /*01c0*/  IMAD.SHL.U32 R86, R104, 0x1000, RZ ;  /* 0x0000100068567824 */ /* 0x000fe200078e00ff */
[----:B------:R-:W-:Y:S02]  /*01d0*/  ISETP.GT.U32.AND P5, PT, R106, -0x1, PT ;  /* 0xffffffff6a00780c */ /* 0x000fe40003fa4070 */
[C-C-:B------:R-:W-:Y:S02]  /*01e0*/  LOP3.LUT R16, R105.reuse, 0x10, R70.reuse, 0xfe, !PT ;  /* 0x0000001069107812 */ /* 0x140fe400078efe46 */
[----:B------:R-:W-:Y:S02]  /*01f0*/  LOP3.LUT R45, R86, R22, RZ, 0xfc, !PT ;  /* 0x00000016562d7212 */ /* 0x000fe400078efcff */
[----:B------:R-:W-:Y:S01]  /*0200*/  ISETP.GT.U32.AND P4, PT, R104, -0x1, PT ;  /* 0xffffffff6800780c */ /* 0x000fe20003f84070 */
[----:B------:R-:W-:Y:S01]  /*0210*/  IMAD.SHL.U32 R88, R16, 0x1000, RZ ;  /* 0x0000100010587824 */ /* 0x000fe200078e00ff */
[----:B------:R-:W-:-:S02]  /*0220*/  LOP3.LUT R18, R105, 0x18, R70, 0xfe, !PT ;  /* 0x0000001869127812 */ /* 0x000fc400078efe46 */
[----:B------:R-:W-:Y:S02]  /*0230*/  ISETP.GT.U32.AND P3, PT, R16, -0x1, PT ;  /* 0xffffffff1000780c */ /* 0x000fe40003f64070 */
[-C--:B------:R-:W-:Y:S01]  /*0240*/  LOP3.LUT R47, R88, R22.reuse, RZ, 0xfc, !PT ;  /* 0x00000016582f7212 */ /* 0x080fe200078efcff */
[C---:B------:R-:W-:Y:S01]  /*0250*/  IMAD.SHL.U32 R90, R18.reuse, 0x1000, RZ ;  /* 0x00001000125a7824 */ /* 0x040fe200078e00ff */
[----:B------:R-:W-:Y:S02]  /*0260*/  LOP3.LUT R14, R105, 0x20, R70, 0xfe, !PT ;  /* 0x00000020690e7812 */ /* 0x000fe400078efe46 */
[----:B------:R-:W-:Y:S02]  /*0270*/  ISETP.GT.U32.AND P2, PT, R18, -0x1, PT ;  /* 0xffffffff1200780c */ /* 0x000fe40003f44070 */
[----:B------:R-:W-:Y:S01]  /*0280*/  LOP3.LUT R49, R90, R22, RZ, 0xfc, !PT ;  /* 0x000000165a317212 */ /* 0x000fe200078efcff */
[C---:B------:R-:W-:Y:S01]  /*0290*/  IMAD.SHL.U32 R92, R14.reuse, 0x1000, RZ ;  /* 0x000010000e5c7824 */ /* 0x040fe200078e00ff */
[----:B------:R-:W-:-:S04]  /*02a0*/  ISETP.GT.U32.AND P0, PT, R14, -0x1, PT ;  /* 0xffffffff0e00780c */ /* 0x000fc80003f04070 */
[----:B------:R-:W-:Y:S02]  /*02b0*/  LOP3.LUT R13, R92, R22, RZ, 0xfc, !PT ;  /* 0x000000165c0d7212 */ /* 0x000fe400078efcff */
[----:B------:R-:W-:-:S05]  /*02c0*/  LOP3.LUT R0, R105, 0x30, R70, 0xfe, !PT ;  /* 0x0000003069007812 */ /* 0x000fca00078efe46 */
[----:B------:R-:W-:-:S05]  /*02d0*/  IMAD.SHL.U32 R96, R0, 0x1000, RZ ;  /* 0x0000100000607824 */ /* 0x000fca00078e00ff */
[----:B------:R-:W-:Y:S01]  /*02e0*/  LOP3.LUT R65, R96, R22, RZ, 0xfc, !PT ;  /* 0x0000001660417212 */ /* 0x000fe200078efcff */
[----:B------:R-:W-:Y:S01]  /*02f0*/  CS2R R26, SRZ ;  /* 0x00000000001a7805 */ /* 0x000fe2000001ff00 */
        /* <DEDUP_REMOVED lines=8> */
[----:B--2---:R-:W-:-:S04]  /*0380*/  IMAD.SHL.U32 R8, R6, 0x10, RZ ;  /* 0x0000001006087824 */ /* 0x004fc800078e00ff */
[----:B------:R-:W-:-:S04]  /*0390*/  IMAD.WIDE R20, R8, R25, c[0x0][0x168] ;  /* 0x00005a0008147625 */ /* 0x000fc800078e0219 */
[C---:B------:R-:W-:Y:S02]  /*03a0*/  IMAD.IADD R99, R3.reuse, 0x1, R8 ;  /* 0x0000000103637824 */ /* 0x040fe400078e0208 */
[----:B------:R-:W-:-:S04]  /*03b0*/  IMAD.WIDE R20, R3, 0x2, R20 ;  /* 0x0000000203147825 */ /* 0x000fc800078e0214 */
[----:B----4-:R-:W-:Y:S01]  /*03c0*/  IMAD.IADD R5, R7, 0x1, -R6 ;  /* 0x0000000107057824 */ /* 0x010fe200078e0a06 */
[----:B------:R-:W-:Y:S01]  /*03d0*/  SHF.R.S32.HI R7, RZ, 0x1f, R105 ;  /* 0x0000001fff077819 */ /* 0x000fe20000011469 */
[----:B------:R-:W-:Y:S01]  /*03e0*/  IMAD.SHL.U32 R24, R99, 0x80, RZ ;  /* 0x0000008063187824 */ /* 0x000fe200078e00ff */
[C---:B------:R-:W-:Y:S02]  /*03f0*/  LEA R62, P1, R106.reuse, R20, 0x5 ;  /* 0x000000146a3e7211 */ /* 0x040fe400078228ff */
[----:B------:R-:W-:Y:S01]  /*0400*/  SHF.L.U64.HI R83, R106, 0xc, R7 ;  /* 0x0000000c6a537819 */ /* 0x000fe20000010207 */
[----:B------:R-:W-:Y:S01]  /*0410*/  IMAD.WIDE R24, R24, R25, c[0x0][0x160] ;  /* 0x0000580018187625 */ /* 0x000fe200078e0219 */
[C---:B------:R-:W-:Y:S02]  /*0420*/  ISETP.GE.U32.AND P6, PT, R106.reuse, R5, PT ;  /* 0x000000056a00720c */ /* 0x040fe40003fc6070 */
[----:B------:R-:W-:Y:S02]  /*0430*/  SHF.R.S32.HI R4, RZ, 0x1f, R5 ;  /* 0x0000001fff047819 */ /* 0x000fe40000011405 */
[----:B------:R-:W-:-:S02]  /*0440*/  LEA.HI.X R63, R106, R21, R7, 0x5, P1 ;  /* 0x000000156a3f7211 */ /* 0x000fc400008f2c07 */
[----:B------:R-:W-:Y:S02]  /*0450*/  LOP3.LUT R3, R83, R23, RZ, 0xfc, !PT ;  /* 0x0000001753037212 */ /* 0x000fe400078efcff */
[----:B------:R-:W-:Y:S02]  /*0460*/  IADD3 R34, P1, R24, R35, RZ ;  /* 0x0000002318227210 */ /* 0x000fe40007f3e0ff */
[----:B------:R-:W-:-:S03]  /*0470*/  ISETP.GE.AND.EX P6, PT, R7, R4, PT, P6 ;  /* 0x000000040700720c */ /* 0x000fc60003fc6360 */
[----:B------:R-:W-:Y:S01]  /*0480*/  IMAD.X R35, R25, 0x1, R3, P1 ;  /* 0x0000000119237824 */ /* 0x000fe200008e0603 */
[C---:B------:R-:W-:Y:S02]  /*0490*/  ISETP.GT.AND.EX P6, PT, R7.reuse, -0x1, !P6, P5 ;  /* 0xffffffff0700780c */ /* 0x040fe400077c4350 */
[C---:B------:R-:W-:Y:S02]  /*04a0*/  ISETP.GE.U32.AND P5, PT, R104.reuse, R5, PT ;  /* 0x000000056800720c */ /* 0x040fe40003fa6070 */
[C---:B------:R-:W-:Y:S02]  /*04b0*/  LEA R60, P1, R104.reuse, R20, 0x5 ;  /* 0x00000014683c7211 */ /* 0x040fe400078228ff */
[C-C-:B------:R-:W-:Y:S02]  /*04c0*/  SHF.L.U64.HI R85, R104.reuse, 0xc, R7.reuse ;  /* 0x0000000c68557819 */ /* 0x140fe40000010207 */
[----:B------:R-:W-:Y:S02]  /*04d0*/  ISETP.GE.AND.EX P5, PT, R7, R4, PT, P5 ;  /* 0x000000040700720c */ /* 0x000fe40003fa6350 */
[----:B------:R-:W-:-:S02]  /*04e0*/  LEA.HI.X R61, R104, R21, R7, 0x5, P1 ;  /* 0x00000015683d7211 */ /* 0x000fc400008f2c07 */
[----:B------:R-:W-:Y:S02]  /*04f0*/  LOP3.LUT R3, R85, R23, RZ, 0xfc, !PT ;  /* 0x0000001755037212 */ /* 0x000fe400078efcff */
[----:B------:R-:W-:Y:S02]  /*0500*/  IADD3 R44, P1, R24, R45, RZ ;  /* 0x0000002d182c7210 */ /* 0x000fe40007f3e0ff */
[----:B------:R-:W-:Y:S02]  /*0510*/  ISETP.GT.AND.EX P5, PT, R7, -0x1, !P5, P4 ;  /* 0xffffffff0700780c */ /* 0x000fe40006fa4340 */
[C---:B------:R-:W-:Y:S01]  /*0520*/  ISETP.GE.U32.AND P4, PT, R16.reuse, R5, PT ;  /* 0x000000051000720c */ /* 0x040fe20003f86070 */
[----:B------:R-:W-:Y:S01]  /*0530*/  IMAD.X R45, R25, 0x1, R3, P1 ;  /* 0x00000001192d7824 */ /* 0x000fe200008e0603 */
[C---:B------:R-:W-:Y:S02]  /*0540*/  LEA R58, P1, R16.reuse, R20, 0x5 ;  /* 0x00000014103a7211 */ /* 0x040fe400078228ff */
[----:B------:R-:W-:-:S02]  /*0550*/  SHF.L.U64.HI R87, R16, 0xc, R7 ;  /* 0x0000000c10577819 */ /* 0x000fc40000010207 */
[----:B------:R-:W-:Y:S02]  /*0560*/  ISETP.GE.AND.EX P4, PT, R7, R4, PT, P4 ;  /* 0x000000040700720c */ /* 0x000fe40003f86340 */
[----:B------:R-:W-:Y:S02]  /*0570*/  LEA.HI.X R59, R16, R21, R7, 0x5, P1 ;  /* 0x00000015103b7211 */ /* 0x000fe400008f2c07 */
[----:B------:R-:W-:Y:S02]  /*0580*/  LOP3.LUT R3, R87, R23, RZ, 0xfc, !PT ;  /* 0x0000001757037212 */ /* 0x000fe400078efcff */
[----:B------:R-:W-:Y:S02]  /*0590*/  IADD3 R46, P1, R24, R47, RZ ;  /* 0x0000002f182e7210 */ /* 0x000fe40007f3e0ff */
[----:B------:R-:W-:Y:S02]  /*05a0*/  ISETP.GT.AND.EX P4, PT, R7, -0x1, !P4, P3 ;  /* 0xffffffff0700780c */ /* 0x000fe40006784330 */
[C---:B------:R-:W-:Y:S01]  /*05b0*/  ISETP.GE.U32.AND P3, PT, R18.reuse, R5, PT ;  /* 0x000000051200720c */ /* 0x040fe20003f66070 */
[----:B------:R-:W-:Y:S01]  /*05c0*/  IMAD.X R47, R25, 0x1, R3, P1 ;  /* 0x00000001192f7824 */ /* 0x000fe200008e0603 */
[----:B------:R-:W-:-:S02]  /*05d0*/  LEA R10, P1, R18, R20, 0x5 ;  /* 0x00000014120a7211 */ /* 0x000fc400078228ff */
[C---:B------:R-:W-:Y:S02]  /*05e0*/  ISETP.GE.AND.EX P3, PT, R7.reuse, R4, PT, P3 ;  /* 0x000000040700720c */ /* 0x040fe40003f66330 */
[C-C-:B------:R-:W-:Y:S02]  /*05f0*/  SHF.L.U64.HI R89, R18.reuse, 0xc, R7.reuse ;  /* 0x0000000c12597819 */ /* 0x140fe40000010207 */
[----:B------:R-:W-:Y:S02]  /*0600*/  ISETP.GT.AND.EX P3, PT, R7, -0x1, !P3, P2 ;  /* 0xffffffff0700780c */ /* 0x000fe40005f64320 */
[----:B------:R-:W-:Y:S02]  /*0610*/  LEA.HI.X R11, R18, R21, R7, 0x5, P1 ;  /* 0x00000015120b7211 */ /* 0x000fe400008f2c07 */
[----:B------:R-:W-:Y:S02]  /*0620*/  LOP3.LUT R3, R89, R23, RZ, 0xfc, !PT ;  /* 0x0000001759037212 */ /* 0x000fe400078efcff */
[----:B------:R-:W-:-:S02]  /*0630*/  ISETP.GE.U32.AND P2, PT, R14, R5, PT ;  /* 0x000000050e00720c */ /* 0x000fc40003f46070 */
[----:B------:R-:W-:Y:S02]  /*0640*/  IADD3 R48, P1, R24, R49, RZ ;  /* 0x0000003118307210 */ /* 0x000fe40007f3e0ff */
[----:B------:R-:W-:Y:S02]  /*0650*/  ISETP.GE.AND.EX P2, PT, R7, R4, PT, P2 ;  /* 0x000000040700720c */ /* 0x000fe40003f46320 */
[C---:B------:R-:W-:Y:S01]  /*0660*/  SHF.L.U64.HI R91, R14.reuse, 0xc, R7 ;  /* 0x0000000c0e5b7819 */ /* 0x040fe20000010207 */
[----:B------:R-:W-:Y:S01]  /*0670*/  IMAD.X R49, R25, 0x1, R3, P1 ;  /* 0x0000000119317824 */ /* 0x000fe200008e0603 */
[----:B------:R-:W-:Y:S02]  /*0680*/  LEA R2, P1, R14, R20, 0x5 ;  /* 0x000000140e027211 */ /* 0x000fe400078228ff */
[----:B------:R-:W-:Y:S02]  /*0690*/  LOP3.LUT R6, R105, 0x28, R70, 0xfe, !PT ;  /* 0x0000002869067812 */ /* 0x000fe400078efe46 */
[----:B------:R-:W-:-:S02]  /*06a0*/  P2R R80, PR, RZ, 0x10 ;  /* 0x00000010ff507803 */ /* 0x000fc40000000000 */
[----:B------:R-:W-:Y:S02]  /*06b0*/  ISETP.GT.AND.EX P4, PT, R7, -0x1, !P2, P0 ;  /* 0xffffffff0700780c */ /* 0x000fe40005784300 */
[----:B------:R-:W-:Y:S02]  /*06c0*/  LOP3.LUT R9, R91, R23, RZ, 0xfc, !PT ;  /* 0x000000175b097212 */ /* 0x000fe400078efcff */
[----:B------:R-:W-:Y:S02]  /*06d0*/  IADD3 R12, P0, R24, R13, RZ ;  /* 0x0000000d180c7210 */ /* 0x000fe40007f1e0ff */
[----:B------:R-:W-:Y:S02]  /*06e0*/  LEA.HI.X R3, R14, R21, R7, 0x5, P1 ;  /* 0x000000150e037211 */ /* 0x000fe400008f2c07 */
[C---:B------:R-:W-:Y:S01]  /*06f0*/  ISETP.GE.U32.AND P1, PT, R6.reuse, R5, PT ;  /* 0x000000050600720c */ /* 0x040fe20003f26070 */
[----:B------:R-:W-:Y:S01]  /*0700*/  IMAD.X R13, R25, 0x1, R9, P0 ;  /* 0x00000001190d7824 */ /* 0x000fe200000e0609 */
[C---:B------:R-:W-:Y:S01]  /*0710*/  ISETP.GT.U32.AND P0, PT, R6.reuse, -0x1, PT ;  /* 0xffffffff0600780c */ /* 0x040fe20003f04070 */
[----:B------:R-:W-:Y:S01]  /*0720*/  IMAD.SHL.U32 R94, R6, 0x1000, RZ ;  /* 0x00001000065e7824 */ /* 0x000fe200078e00ff */
[----:B------:R-:W-:-:S02]  /*0730*/  ISETP.GE.AND.EX P1, PT, R7, R4, PT, P1 ;  /* 0x000000040700720c */ /* 0x000fc40003f26310 */
[----:B------:R-:W-:Y:S01]  /*0740*/  P2R R102, PR, RZ, 0x20 ;  /* 0x00000020ff667803 */ /* 0x000fe20000000000 */
[----:B------:R0:W2:Y:S01]  /*0750*/  @P4 LDG.E.128 R36, [R12.64] ;  /* 0x000000040c244981 */ /* 0x0000a2000c1e1d00 */
[----:B------:R-:W-:Y:S02]  /*0760*/  ISETP.GT.AND.EX P5, PT, R7, -0x1, !P1, P0 ;  /* 0xffffffff0700780c */ /* 0x000fe40004fa4300 */
[C---:B------:R-:W-:Y:S02]  /*0770*/  LEA R52, P0, R6.reuse, R20, 0x5 ;  /* 0x0000001406347211 */ /* 0x040fe400078028ff */
[--C-:B------:R-:W-:Y:S02]  /*0780*/  SHF.L.U64.HI R93, R6, 0xc, R7.reuse ;  /* 0x0000000c065d7819 */ /* 0x100fe40000010207 */
[----:B------:R-:W-:Y:S02]  /*0790*/  LOP3.LUT R69, R94, R22, RZ, 0xfc, !PT ;  /* 0x000000165e457212 */ /* 0x000fe400078efcff */
[----:B------:R-:W-:-:S02]  /*07a0*/  LEA.HI.X R53, R6, R21, R7, 0x5, P0 ;  /* 0x0000001506357211 */ /* 0x000fc400000f2c07 */
[----:B------:R-:W-:Y:S02]  /*07b0*/  LOP3.LUT R9, R93, R23, RZ, 0xfc, !PT ;  /* 0x000000175d097212 */ /* 0x000fe400078efcff */
[----:B------:R-:W-:Y:S02]  /*07c0*/  IADD3 R68, P0, R24, R69, RZ ;  /* 0x0000004518447210 */ /* 0x000fe40007f1e0ff */
[----:B------:R-:W-:-:S03]  /*07d0*/  SHF.L.U64.HI R95, R0, 0xc, R7 ;  /* 0x0000000c005f7819 */ /* 0x000fc60000010207 */
[----:B------:R-:W-:Y:S01]  /*07e0*/  IMAD.X R69, R25, 0x1, R9, P0 ;  /* 0x0000000119457824 */ /* 0x000fe200000e0609 */
[C---:B------:R-:W-:Y:S02]  /*07f0*/  LEA R54, P0, R0.reuse, R20, 0x5 ;  /* 0x0000001400367211 */ /* 0x040fe400078028ff */
[----:B------:R-:W-:Y:S02]  /*0800*/  LOP3.LUT R8, R105, 0x38, R70, 0xfe, !PT ;  /* 0x0000003869087812 */ /* 0x000fe400078efe46 */
[--C-:B------:R-:W-:Y:S01]  /*0810*/  LEA.HI.X R55, R0, R21, R7.reuse, 0x5, P0 ;  /* 0x0000001500377211 */ /* 0x100fe200000f2c07 */
[----:B------:R1:W3:Y:S01]  /*0820*/  @P5 LDG.E.128 R40, [R68.64] ;  /* 0x0000000444285981 */ /* 0x0002e2000c1e1d00 */
[----:B------:R-:W-:Y:S02]  /*0830*/  LOP3.LUT R9, R95, R23, RZ, 0xfc, !PT ;  /* 0x000000175f097212 */ /* 0x000fe400078efcff */
[----:B------:R-:W-:Y:S01]  /*0840*/  IADD3 R64, P0, R24, R65, RZ ;  /* 0x0000004118407210 */ /* 0x000fe20007f1e0ff */
[C---:B------:R-:W-:Y:S01]  /*0850*/  IMAD.SHL.U32 R98, R8.reuse, 0x1000, RZ ;  /* 0x0000100008627824 */ /* 0x040fe200078e00ff */
[----:B------:R-:W-:-:S03]  /*0860*/  SHF.L.U64.HI R97, R8, 0xc, R7 ;  /* 0x0000000c08617819 */ /* 0x000fc60000010207 */
[----:B------:R-:W-:Y:S01]  /*0870*/  IMAD.X R65, R25, 0x1, R9, P0 ;  /* 0x0000000119417824 */ /* 0x000fe200000e0609 */
[----:B------:R-:W-:Y:S02]  /*0880*/  LEA R56, P0, R8, R20, 0x5 ;  /* 0x0000001408387211 */ /* 0x000fe400078028ff */
[----:B------:R-:W-:Y:S02]  /*0890*/  LOP3.LUT R67, R98, R22, RZ, 0xfc, !PT ;  /* 0x0000001662437212 */ /* 0x000fe400078efcff */
[----:B------:R-:W-:Y:S02]  /*08a0*/  LEA.HI.X R57, R8, R21, R7, 0x5, P0 ;  /* 0x0000001508397211 */ /* 0x000fe400000f2c07 */
[----:B------:R-:W-:Y:S02]  /*08b0*/  LOP3.LUT R23, R97, R23, RZ, 0xfc, !PT ;  /* 0x0000001761177212 */ /* 0x000fe400078efcff */
[----:B------:R-:W-:-:S05]  /*08c0*/  IADD3 R66, P0, R24, R67, RZ ;  /* 0x0000004318427210 */ /* 0x000fca0007f1e0ff */
[----:B------:R-:W-:Y:S01]  /*08d0*/  IMAD.X R67, R25, 0x1, R23, P0 ;  /* 0x0000000119437824 */ /* 0x000fe200000e0617 */
[CC--:B------:R-:W-:Y:S02]  /*08e0*/  ISETP.GE.U32.AND P0, PT, R0.reuse, R5.reuse, PT ;  /* 0x000000050000720c */ /* 0x0c0fe40003f06070 */
[----:B------:R-:W-:Y:S02]  /*08f0*/  ISETP.GT.U32.AND P1, PT, R0, -0x1, PT ;  /* 0xffffffff0000780c */ /* 0x000fe40003f24070 */
[C---:B------:R-:W-:Y:S02]  /*0900*/  ISETP.GE.AND.EX P0, PT, R7.reuse, R4, PT, P0 ;  /* 0x000000040700720c */ /* 0x040fe40003f06300 */
[----:B------:R-:W-:Y:S02]  /*0910*/  P2R R82, PR, RZ, 0x40 ;  /* 0x00000040ff527803 */ /* 0x000fe40000000000 */
[----:B------:R-:W-:Y:S02]  /*0920*/  ISETP.GT.AND.EX P6, PT, R7, -0x1, !P0, P1 ;  /* 0xffffffff0700780c */ /* 0x000fe400047c4310 */
[----:B------:R-:W-:-:S02]  /*0930*/  ISETP.GE.U32.AND P0, PT, R8, R5, PT ;  /* 0x000000050800720c */ /* 0x000fc40003f06070 */
[----:B------:R-:W-:Y:S02]  /*0940*/  P2R R79, PR, RZ, 0x8 ;  /* 0x00000008ff4f7803 */ /* 0x000fe40000000000 */
[----:B------:R-:W-:Y:S02]  /*0950*/  P2R R15, PR, RZ, 0x8 ;  /* 0x00000008ff0f7803 */ /* 0x000fe40000000000 */
[----:B------:R-:W-:Y:S02]  /*0960*/  ISETP.NE.AND P3, PT, R82, RZ, PT ;  /* 0x000000ff5200720c */ /* 0x000fe40003f65270 */
[----:B------:R-:W-:Y:S02]  /*0970*/  ISETP.GE.AND.EX P0, PT, R7, R4, PT, P0 ;  /* 0x000000040700720c */ /* 0x000fe40003f06300 */
[----:B------:R-:W-:Y:S01]  /*0980*/  ISETP.GT.U32.AND P1, PT, R8, -0x1, PT ;  /* 0xffffffff0800780c */ /* 0x000fe20003f24070 */
[----:B------:R-:W-:Y:S01]  /*0990*/  CS2R R20, SRZ ;  /* 0x0000000000147805 */ /* 0x000fe2000001ff00 */
[----:B------:R-:W-:-:S02]  /*09a0*/  CS2R R22, SRZ ;  /* 0x0000000000167805 */ /* 0x000fc4000001ff00 */
[----:B------:R-:W-:Y:S02]  /*09b0*/  ISETP.GT.AND.EX P0, PT, R7, -0x1, !P0, P1 ;  /* 0xffffffff0700780c */ /* 0x000fe40004704310 */
[----:B------:R-:W-:Y:S02]  /*09c0*/  ISETP.NE.AND P1, PT, R102, RZ, PT ;  /* 0x000000ff6600720c */ /* 0x000fe40003f25270 */
[----:B------:R-:W-:Y:S01]  /*09d0*/  ISETP.NE.AND P2, PT, R80, RZ, PT ;  /* 0x000000ff5000720c */ /* 0x000fe20003f45270 */
[----:B------:R4:W2:Y:S01]  /*09e0*/  @P3 LDG.E.128 R20, [R34.64] ;  /* 0x0000000422143981 */ /* 0x0008a2000c1e1d00 */
[----:B------:R-:W-:Y:S01]  /*09f0*/  ISETP.NE.AND P3, PT, R15, RZ, PT ;  /* 0x000000ff0f00720c */ /* 0x000fe20003f65270 */
[----:B------:R-:W-:-:S08]  /*0a00*/  CS2R R24, SRZ ;  /* 0x0000000000187805 */ /* 0x000fd0000001ff00 */
[----:B------:R0:W3:Y:S01]  /*0a10*/  @P1 LDG.E.128 R24, [R44.64] ;  /* 0x000000042c181981 */ /* 0x0000e2000c1e1d00 */
[----:B----4-:R-:W-:-:S03]  /*0a20*/  CS2R R34, SRZ ;  /* 0x0000000000227805 */ /* 0x010fc6000001ff00 */
[----:B------:R4:W3:Y:S04]  /*0a30*/  @P2 LDG.E.128 R28, [R46.64] ;  /* 0x000000042e1c2981 */ /* 0x0008e8000c1e1d00 */
[----:B------:R1:W3:Y:S01]  /*0a40*/  @P3 LDG.E.128 R32, [R48.64] ;  /* 0x0000000430203981 */ /* 0x0002e2000c1e1d00 */
[----:B0-----:R-:W-:Y:S01]  /*0a50*/  CS2R R44, SRZ ;  /* 0x00000000002c7805 */ /* 0x001fe2000001ff00 */
[----:B----4-:R-:W-:Y:S01]  /*0a60*/  CS2R R46, SRZ ;  /* 0x00000000002e7805 */ /* 0x010fe2000001ff00 */
[----:B-1----:R-:W-:-:S05]  /*0a70*/  CS2R R48, SRZ ;  /* 0x0000000000307805 */ /* 0x002fca000001ff00 */
[----:B------:R0:W4:Y:S04]  /*0a80*/  @P6 LDG.E.128 R44, [R64.64] ;  /* 0x00000004402c6981 */ /* 0x000128000c1e1d00 */
[----:B------:R1:W4:Y:S01]  /*0a90*/  @P0 LDG.E.128 R48, [R66.64] ;  /* 0x0000000442300981 */ /* 0x000322000c1e1d00 */
[----:B------:R-:W-:Y:S02]  /*0aa0*/  P2R R4, PR, RZ, 0x2 ;  /* 0x00000002ff047803 */ /* 0x000fe40000000000 */
[----:B------:R-:W-:Y:S02]  /*0ab0*/  ISETP.NE.AND P1, PT, R82, RZ, PT ;  /* 0x000000ff5200720c */ /* 0x000fe40003f25270 */
[----:B------:R-:W-:Y:S02]  /*0ac0*/  PRMT R103, RZ, 0x7610, R103 ;  /* 0x00007610ff677816 */ /* 0x000fe40000000067 */
[----:B------:R-:W-:-:S09]  /*0ad0*/  PRMT R100, RZ, 0x7610, R100 ;  /* 0x00007610ff647816 */ /* 0x000fd20000000064 */
[----:B------:R0:W4:Y:S01]  /*0ae0*/  @P1 LDG.E.U16 R103, [R62.64] ;  /* 0x000000043e671981 */ /* 0x000122000c1e1500 */
[----:B------:R-:W-:Y:S02]  /*0af0*/  ISETP.NE.AND P1, PT, R4, RZ, PT ;  /* 0x000000ff0400720c */ /* 0x000fe40003f25270 */
[----:B------:R-:W-:Y:S02]  /*0b00*/  PRMT R13, RZ, 0x7610, R13 ;  /* 0x00007610ff0d7816 */ /* 0x000fe4000000000d */
[----:B------:R-:W-:Y:S02]  /*0b10*/  PRMT R12, RZ, 0x7610, R12 ;  /* 0x00007610ff0c7816 */ /* 0x000fe4000000000c */
[----:B------:R-:W-:Y:S02]  /*0b20*/  PRMT R9, RZ, 0x7610, R9 ;  /* 0x00007610ff097816 */ /* 0x000fe40000000009 */
[----:B------:R-:W-:Y:S01]  /*0b30*/  LOP3.LUT R101, R70, 0x8, RZ, 0xfc, !PT ;  /* 0x0000000846657812 */ /* 0x000fe200078efcff */
[----:B------:R0:W4:Y:S04]  /*0b40*/  @P3 LDG.E.U16 R13, [R10.64] ;  /* 0x000000040a0d3981 */ /* 0x000128000c1e1500 */
[----:B------:R0:W4:Y:S01]  /*0b50*/  @P1 LDG.E.U16 R100, [R60.64] ;  /* 0x000000043c641981 */ /* 0x000122000c1e1500 */
[----:B------:R-:W-:-:S02]  /*0b60*/  PRMT R19, RZ, 0x7610, R19 ;  /* 0x00007610ff137816 */ /* 0x000fc40000000013 */
[----:B------:R-:W-:Y:S01]  /*0b70*/  PRMT R7, RZ, 0x7610, R7 ;  /* 0x00007610ff077816 */ /* 0x000fe20000000007 */
[----:B------:R1:W4:Y:S01]  /*0b80*/  @P4 LDG.E.U16 R12, [R2.64] ;  /* 0x00000004020c4981 */ /* 0x000322000c1e1500 */
[----:B------:R-:W-:Y:S02]  /*0b90*/  PRMT R4, RZ, 0x7610, R4 ;  /* 0x00007610ff047816 */ /* 0x000fe40000000004 */
[C---:B------:R-:W-:Y:S01]  /*0ba0*/  LOP3.LUT R17, R70.reuse, 0x10, RZ, 0xfc, !PT ;  /* 0x0000001046117812 */ /* 0x040fe200078efcff */
[----:B------:R1:W4:Y:S01]  /*0bb0*/  @P5 LDG.E.U16 R9, [R52.64] ;  /* 0x0000000434095981 */ /* 0x000322000c1e1500 */
[C---:B0-----:R-:W-:Y:S02]  /*0bc0*/  LOP3.LUT R60, R70.reuse, 0xf, R107, 0x78, !PT ;  /* 0x0000000f463c7812 */ /* 0x041fe400078e786b */
[C---:B------:R-:W-:Y:S01]  /*0bd0*/  LOP3.LUT R15, R70.reuse, 0x18, RZ, 0xfc, !PT ;  /* 0x00000018460f7812 */ /* 0x040fe200078efcff */
[----:B------:R0:W4:Y:S01]  /*0be0*/  @P2 LDG.E.U16 R19, [R58.64] ;  /* 0x000000043a132981 */ /* 0x000122000c1e1500 */
[----:B------:R-:W-:-:S02]  /*0bf0*/  LOP3.LUT R11, R70, 0x20, RZ, 0xfc, !PT ;  /* 0x00000020460b7812 */ /* 0x000fc400078efcff */
[C---:B------:R-:W-:Y:S01]  /*0c00*/  LOP3.LUT R10, R70.reuse, 0x28, RZ, 0xfc, !PT ;  /* 0x00000028460a7812 */ /* 0x040fe200078efcff */
[----:B------:R0:W4:Y:S01]  /*0c10*/  @P6 LDG.E.U16 R7, [R54.64] ;  /* 0x0000000436076981 */ /* 0x000122000c1e1500 */
[----:B-1----:R-:W-:Y:S01]  /*0c20*/  LOP3.LUT R3, R70, 0x30, RZ, 0xfc, !PT ;  /* 0x0000003046037812 */ /* 0x002fe200078efcff */
[----:B------:R-:W-:Y:S01]  /*0c30*/  IMAD.SHL.U32 R53, R60, 0x10, RZ ;  /* 0x000000103c357824 */ /* 0x000fe200078e00ff */
[C---:B------:R-:W-:Y:S01]  /*0c40*/  LOP3.LUT R2, R70.reuse, 0x38, RZ, 0xfc, !PT ;  /* 0x0000003846027812 */ /* 0x040fe200078efcff */
[----:B------:R-:W-:Y:S01]  /*0c50*/  IMAD.SHL.U32 R52, R101, 0x100, RZ ;  /* 0x0000010065347824 */ /* 0x000fe200078e00ff */
[----:B------:R-:W-:Y:S01]  /*0c60*/  SHF.R.U32.HI R68, RZ, 0x3, R107 ;  /* 0x00000003ff447819 */ /* 0x000fe2000001166b */
[----:B------:R1:W4:Y:S01]  /*0c70*/  @P0 LDG.E.U16 R4, [R56.64] ;  /* 0x0000000438040981 */ /* 0x000322000c1e1500 */
[----:B0-----:R-:W-:Y:S02]  /*0c80*/  IMAD.SHL.U32 R58, R70, 0x100, RZ ;  /* 0x00000100463a7824 */ /* 0x001fe400078e00ff */
[----:B------:R-:W-:Y:S01]  /*0c90*/  IMAD.SHL.U32 R60, R15, 0x100, RZ ;  /* 0x000001000f3c7824 */ /* 0x000fe200078e00ff */
[----:B------:R-:W-:Y:S01]  /*0ca0*/  LOP3.LUT R54, R52, R53, RZ, 0xfc, !PT ;  /* 0x0000003534367212 */ /* 0x000fe200078efcff */
[----:B------:R-:W-:Y:S01]  /*0cb0*/  IMAD.SHL.U32 R62, R11, 0x100, RZ ;  /* 0x000001000b3e7824 */ /* 0x000fe200078e00ff */
[----:B------:R-:W-:Y:S01]  /*0cc0*/  SGXT.U32 R68, R68, 0x1 ;  /* 0x000000014444781a */ /* 0x000fe20000000000 */
[----:B------:R-:W-:-:S02]  /*0cd0*/  IMAD.SHL.U32 R64, R10, 0x100, RZ ;  /* 0x000001000a407824 */ /* 0x000fc400078e00ff */
[----:B------:R-:W-:Y:S02]  /*0ce0*/  IMAD.SHL.U32 R66, R3, 0x100, RZ ;  /* 0x0000010003427824 */ /* 0x000fe400078e00ff */
[----:B-1----:R-:W-:Y:S02]  /*0cf0*/  IMAD.SHL.U32 R56, R17, 0x100, RZ ;  /* 0x0000010011387824 */ /* 0x002fe400078e00ff */
[----:B------:R-:W-:Y:S01]  /*0d00*/  IMAD.SHL.U32 R52, R2, 0x100, RZ ;  /* 0x0000010002347824 */ /* 0x000fe200078e00ff */
[----:B------:R-:W-:Y:S01]  /*0d10*/  LOP3.LUT R58, R53, R58, RZ, 0xfc, !PT ;  /* 0x0000003a353a7212 */ /* 0x000fe200078efcff */
[----:B------:R-:W-:Y:S01]  /*0d20*/  IMAD.SHL.U32 R57, R68, 0x8, RZ ;  /* 0x0000000844397824 */ /* 0x000fe200078e00ff */
[-C--:B------:R-:W-:Y:S02]  /*0d30*/  LOP3.LUT R55, R56, R53.reuse, RZ, 0xfc, !PT ;  /* 0x0000003538377212 */ /* 0x080fe400078efcff */
[-C--:B------:R-:W-:Y:S02]  /*0d40*/  LOP3.LUT R60, R60, R53.reuse, RZ, 0xfc, !PT ;  /* 0x000000353c3c7212 */ /* 0x080fe400078efcff */
[----:B------:R-:W-:-:S02]  /*0d50*/  LOP3.LUT R62, R62, R53, RZ, 0xfc, !PT ;  /* 0x000000353e3e7212 */ /* 0x000fc400078efcff */
[-C--:B------:R-:W-:Y:S02]  /*0d60*/  LOP3.LUT R64, R64, R53.reuse, RZ, 0xfc, !PT ;  /* 0x0000003540407212 */ /* 0x080fe400078efcff */
[-C--:B------:R-:W-:Y:S02]  /*0d70*/  LOP3.LUT R66, R66, R53.reuse, RZ, 0xfc, !PT ;  /* 0x0000003542427212 */ /* 0x080fe400078efcff */
[----:B------:R-:W-:Y:S02]  /*0d80*/  LOP3.LUT R53, R52, R53, RZ, 0xfc, !PT ;  /* 0x0000003534357212 */ /* 0x000fe400078efcff */
[--C-:B------:R-:W-:Y:S02]  /*0d90*/  SHF.R.U32.HI R56, RZ, 0x2, R107.reuse ;  /* 0x00000002ff387819 */ /* 0x100fe4000001166b */
[----:B------:R-:W-:Y:S02]  /*0da0*/  SHF.R.U32.HI R52, RZ, 0x4, R107 ;  /* 0x00000004ff347819 */ /* 0x000fe4000001166b */
[----:B------:R-:W-:-:S02]  /*0db0*/  LOP3.LUT R59, R107, 0x17, RZ, 0xc0, !PT ;  /* 0x000000176b3b7812 */ /* 0x000fc400078ec0ff */
[----:B------:R-:W-:Y:S02]  /*0dc0*/  SGXT.U32 R52, R52, 0x1 ;  /* 0x000000013434781a */ /* 0x000fe40000000000 */
[----:B------:R-:W-:-:S05]  /*0dd0*/  LOP3.LUT R59, R59, 0x8, R56, 0xf8, !PT ;  /* 0x000000083b3b7812 */ /* 0x000fca00078ef838 */
[----:B------:R-:W-:Y:S01]  /*0de0*/  IMAD.SHL.U32 R59, R59, 0x100, RZ ;  /* 0x000001003b3b7824 */ /* 0x000fe200078e00ff */
[----:B--2---:R0:W-:Y:S04]  /*0df0*/  STS.128 [R58], R20 ;  /* 0x000000143a007388 */ /* 0x0041e80000000c00 */
[----:B---3--:R-:W-:Y:S01]  /*0e00*/  STS.128 [R54], R24 ;  /* 0x0000001836007388 */ /* 0x008fe20000000c00 */
[----:B0-----:R-:W-:-:S03]  /*0e10*/  LOP3.LUT R20, R57, 0x10, R56, 0xf8, !PT ;  /* 0x0000001039147812 */ /* 0x001fc600078ef838 */
[----:B------:R0:W-:Y:S01]  /*0e20*/  STS.128 [R55], R28 ;  /* 0x0000001c37007388 */ /* 0x0001e20000000c00 */
[--C-:B------:R-:W-:Y:S02]  /*0e30*/  LOP3.LUT R22, R68, 0x7, R107.reuse, 0x78, !PT ;  /* 0x0000000744167812 */ /* 0x100fe400078e786b */
[--C-:B------:R-:W-:Y:S02]  /*0e40*/  LOP3.LUT R21, R52, 0x7, R107.reuse, 0x78, !PT ;  /* 0x0000000734157812 */ /* 0x100fe400078e786b */
[----:B------:R-:W-:Y:S01]  /*0e50*/  LOP3.LUT R20, R20, 0x7, R107, 0xf8, !PT ;  /* 0x0000000714147812 */ /* 0x000fe200078ef86b */
[----:B------:R-:W-:Y:S02]  /*0e60*/  IMAD.SHL.U32 R22, R22, 0x10, RZ ;  /* 0x0000001016167824 */ /* 0x000fe400078e00ff */
[----:B------:R-:W-:Y:S02]  /*0e70*/  IMAD.SHL.U32 R21, R21, 0x10, RZ ;  /* 0x0000001015157824 */ /* 0x000fe400078e00ff */
[----:B------:R-:W-:Y:S01]  /*0e80*/  IMAD.SHL.U32 R108, R20, 0x100, RZ ;  /* 0x00000100146c7824 */ /* 0x000fe200078e00ff */
[----:B0-----:R-:W-:-:S04]  /*0e90*/  LOP3.LUT R28, R52, 0x2, RZ, 0xfc, !PT ;  /* 0x00000002341c7812 */ /* 0x001fc800078efcff */
[----:B------:R-:W-:Y:S01]  /*0ea0*/  LOP3.LUT R28, R28, 0x7, R107, 0x78, !PT ;  /* 0x000000071c1c7812 */ /* 0x000fe200078e786b */
[----:B------:R-:W-:Y:S01]  /*0eb0*/  STS.128 [R60], R32 ;  /* 0x000000203c007388 */ /* 0x000fe20000000c00 */
[----:B------:R-:W-:Y:S02]  /*0ec0*/  LOP3.LUT R30, R59, R22, RZ, 0xfc, !PT ;  /* 0x000000163b1e7212 */ /* 0x000fe400078efcff */
[----:B------:R-:W-:Y:S01]  /*0ed0*/  LOP3.LUT R75, R108, R21, RZ, 0xfc, !PT ;  /* 0x000000156c4b7212 */ /* 0x000fe200078efcff */
[----:B------:R-:W-:Y:S01]  /*0ee0*/  STS.128 [R62], R36 ;  /* 0x000000243e007388 */ /* 0x000fe20000000c00 */
[----:B------:R-:W-:-:S03]  /*0ef0*/  IMAD.SHL.U32 R29, R28, 0x10, RZ ;  /* 0x000000101c1d7824 */ /* 0x000fc600078e00ff */
[----:B------:R-:W-:Y:S04]  /*0f00*/  STS.128 [R64], R40 ;  /* 0x0000002840007388 */ /* 0x000fe80000000c00 */
[----:B----4-:R-:W-:Y:S01]  /*0f10*/  STS.128 [R66], R44 ;  /* 0x0000002c42007388 */ /* 0x010fe20000000c00 */
[----:B------:R-:W-:-:S03]  /*0f20*/  LOP3.LUT R74, R29, R108, RZ, 0xfc, !PT ;  /* 0x0000006c1d4a7212 */ /* 0x000fc600078efcff */
[----:B------:R-:W-:Y:S04]  /*0f30*/  STS.128 [R53], R48 ;  /* 0x0000003035007388 */ /* 0x000fe80000000c00 */
[----:B------:R-:W-:Y:S06]  /*0f40*/  BAR.SYNC 0x0 ;  /* 0x0000000000007b1d */ /* 0x000fec0000000000 */
[----:B------:R-:W-:Y:S01]  /*0f50*/  LDSM.16.M88.4 R24, [R30] ;  /* 0x000000001e18783b */ /* 0x000fe20000000200 */
[----:B------:R-:W-:-:S02]  /*0f60*/  LOP3.LUT R38, R68, 0x8, RZ, 0xfc, !PT ;  /* 0x0000000844267812 */ /* 0x000fc400078efcff */
[C---:B------:R-:W-:Y:S01]  /*0f70*/  LOP3.LUT R40, R68.reuse, 0xa, RZ, 0xfc, !PT ;  /* 0x0000000a44287812 */ /* 0x040fe200078efcff */
[----:B------:R-:W0:Y:S01]  /*0f80*/  LDSM.16.M88.4 R20, [R75] ;  /* 0x000000004b14783b */ /* 0x000e220000000200 */
[----:B------:R-:W-:-:S03]  /*0f90*/  LOP3.LUT R42, R68, 0xc, RZ, 0xfc, !PT ;  /* 0x0000000c442a7812 */ /* 0x000fc600078efcff */
[----:B------:R-:W1:Y:S01]  /*0fa0*/  LDSM.16.M88.4 R28, [R30+0x2000] ;  /* 0x002000001e1c783b */ /* 0x000e620000000200 */
[C---:B------:R-:W-:Y:S02]  /*0fb0*/  LOP3.LUT R32, R68.reuse, 0x2, RZ, 0xfc, !PT ;  /* 0x0000000244207812 */ /* 0x040fe400078efcff */
[C---:B------:R-:W-:Y:S01]  /*0fc0*/  LOP3.LUT R34, R68.reuse, 0x4, RZ, 0xfc, !PT ;  /* 0x0000000444227812 */ /* 0x040fe200078efcff */
[----:B------:R-:W-:Y:S01]  /*0fd0*/  LDSM.16.M88.4 R64, [R74] ;  /* 0x000000004a40783b */ /* 0x000fe20000000200 */
[C---:B------:R-:W-:Y:S02]  /*0fe0*/  LOP3.LUT R36, R68.reuse, 0x6, RZ, 0xfc, !PT ;  /* 0x0000000644247812 */ /* 0x040fe400078efcff */
[----:B------:R-:W-:Y:S02]  /*0ff0*/  LOP3.LUT R68, R68, 0xe, RZ, 0xfc, !PT ;  /* 0x0000000e44447812 */ /* 0x000fe400078efcff */
[--C-:B------:R-:W-:Y:S02]  /*1000*/  LOP3.LUT R38, R38, 0x7, R107.reuse, 0x78, !PT ;  /* 0x0000000726267812 */ /* 0x100fe400078e786b */
[----:B------:R-:W-:-:S02]  /*1010*/  LOP3.LUT R40, R40, 0x7, R107, 0x78, !PT ;  /* 0x0000000728287812 */ /* 0x000fc400078e786b */
[--C-:B------:R-:W-:Y:S01]  /*1020*/  LOP3.LUT R42, R42, 0x7, R107.reuse, 0x78, !PT ;  /* 0x000000072a2a7812 */ /* 0x100fe200078e786b */
[----:B------:R-:W-:Y:S01]  /*1030*/  IMAD.SHL.U32 R38, R38, 0x10, RZ ;  /* 0x0000001026267824 */ /* 0x000fe200078e00ff */
[--C-:B------:R-:W-:Y:S02]  /*1040*/  LOP3.LUT R68, R68, 0x7, R107.reuse, 0x78, !PT ;  /* 0x0000000744447812 */ /* 0x100fe400078e786b */
[--C-:B------:R-:W-:Y:S01]  /*1050*/  LOP3.LUT R32, R32, 0x7, R107.reuse, 0x78, !PT ;  /* 0x0000000720207812 */ /* 0x100fe200078e786b */
[----:B------:R-:W-:Y:S02]  /*1060*/  IMAD.SHL.U32 R40, R40, 0x10, RZ ;  /* 0x0000001028287824 */ /* 0x000fe400078e00ff */
[----:B------:R-:W-:Y:S01]  /*1070*/  IMAD.SHL.U32 R42, R42, 0x10, RZ ;  /* 0x000000102a2a7824 */ /* 0x000fe200078e00ff */
[--C-:B------:R-:W-:Y:S01]  /*1080*/  LOP3.LUT R36, R36, 0x7, R107.reuse, 0x78, !PT ;  /* 0x0000000724247812 */ /* 0x100fe200078e786b */
[----:B------:R-:W-:Y:S01]  /*1090*/  IMAD.SHL.U32 R110, R68, 0x10, RZ ;  /* 0x00000010446e7824 */ /* 0x000fe200078e00ff */
[----:B------:R-:W-:Y:S01]  /*10a0*/  LOP3.LUT R68, R38, R59, RZ, 0xfc, !PT ;  /* 0x0000003b26447212 */ /* 0x000fe200078efcff */
[----:B------:R-:W-:Y:S01]  /*10b0*/  IMAD.SHL.U32 R32, R32, 0x10, RZ ;  /* 0x0000001020207824 */ /* 0x000fe200078e00ff */
[----:B------:R-:W-:-:S02]  /*10c0*/  LOP3.LUT R34, R34, 0x7, R107, 0x78, !PT ;  /* 0x0000000722227812 */ /* 0x000fc400078e786b */
[----:B------:R-:W-:Y:S02]  /*10d0*/  LOP3.LUT R38, R52, 0x8, RZ, 0xfc, !PT ;  /* 0x0000000834267812 */ /* 0x000fe400078efcff */
[-C--:B------:R-:W-:Y:S02]  /*10e0*/  LOP3.LUT R58, R40, R59.reuse, RZ, 0xfc, !PT ;  /* 0x0000003b283a7212 */ /* 0x080fe400078efcff */
[-C--:B------:R-:W-:Y:S01]  /*10f0*/  LOP3.LUT R57, R42, R59.reuse, RZ, 0xfc, !PT ;  /* 0x0000003b2a397212 */ /* 0x080fe200078efcff */
[----:B------:R-:W-:Y:S01]  /*1100*/  IMAD.SHL.U32 R70, R36, 0x10, RZ ;  /* 0x0000001024467824 */ /* 0x000fe200078e00ff */
[C---:B------:R-:W-:Y:S02]  /*1110*/  LOP3.LUT R40, R52.reuse, 0xa, RZ, 0xfc, !PT ;  /* 0x0000000a34287812 */ /* 0x040fe400078efcff */
[----:B------:R-:W-:Y:S01]  /*1120*/  LOP3.LUT R42, R52, 0xc, RZ, 0xfc, !PT ;  /* 0x0000000c342a7812 */ /* 0x000fe200078efcff */
[----:B------:R-:W-:Y:S01]  /*1130*/  IMAD.SHL.U32 R34, R34, 0x10, RZ ;  /* 0x0000001022227824 */ /* 0x000fe200078e00ff */
[----:B------:R-:W-:-:S02]  /*1140*/  LOP3.LUT R36, R32, R59, RZ, 0xfc, !PT ;  /* 0x0000003b20247212 */ /* 0x000fc400078efcff */
[--C-:B------:R-:W-:Y:S02]  /*1150*/  LOP3.LUT R38, R38, 0x7, R107.reuse, 0x78, !PT ;  /* 0x0000000726267812 */ /* 0x100fe400078e786b */
[--C-:B------:R-:W-:Y:S01]  /*1160*/  LOP3.LUT R40, R40, 0x7, R107.reuse, 0x78, !PT ;  /* 0x0000000728287812 */ /* 0x100fe200078e786b */
[----:B------:R-:W2:Y:S01]  /*1170*/  LDSM.16.M88.4 R44, [R36] ;  /* 0x00000000242c783b */ /* 0x000ea20000000200 */
[----:B------:R-:W-:Y:S01]  /*1180*/  LOP3.LUT R42, R42, 0x7, R107, 0x78, !PT ;  /* 0x000000072a2a7812 */ /* 0x000fe200078e786b */
[----:B------:R-:W-:Y:S01]  /*1190*/  IMAD.SHL.U32 R69, R38, 0x10, RZ ;  /* 0x0000001026457824 */ /* 0x000fe200078e00ff */
[-C--:B------:R-:W-:Y:S01]  /*11a0*/  LOP3.LUT R72, R34, R59.reuse, RZ, 0xfc, !PT ;  /* 0x0000003b22487212 */ /* 0x080fe200078efcff */
[----:B------:R-:W3:Y:S01]  /*11b0*/  LDSM.16.M88.4 R36, [R36+0x2000] ;  /* 0x002000002424783b */ /* 0x000ee20000000200 */
[-C--:B------:R-:W-:Y:S01]  /*11c0*/  LOP3.LUT R70, R70, R59.reuse, RZ, 0xfc, !PT ;  /* 0x0000003b46467212 */ /* 0x080fe200078efcff */
[----:B------:R-:W-:Y:S01]  /*11d0*/  IMAD.SHL.U32 R109, R42, 0x10, RZ ;  /* 0x000000102a6d7824 */ /* 0x000fe200078e00ff */
[----:B------:R-:W-:Y:S01]  /*11e0*/  LOP3.LUT R110, R110, R59, RZ, 0xfc, !PT ;  /* 0x0000003b6e6e7212 */ /* 0x000fe200078efcff */
[----:B------:R-:W-:-:S02]  /*11f0*/  IMAD.SHL.U32 R59, R40, 0x10, RZ ;  /* 0x00000010283b7824 */ /* 0x000fc400078e00ff */
[----:B------:R-:W4:Y:S01]  /*1200*/  LDSM.16.M88.4 R40, [R75+0x2000] ;  /* 0x002000004b28783b */ /* 0x000f220000000200 */
[C---:B------:R-:W-:Y:S02]  /*1210*/  LOP3.LUT R60, R52.reuse, 0xe, RZ, 0xfc, !PT ;  /* 0x0000000e343c7812 */ /* 0x040fe400078efcff */
[----:B------:R-:W-:Y:S02]  /*1220*/  LOP3.LUT R32, R52, 0x4, RZ, 0xfc, !PT ;  /* 0x0000000434207812 */ /* 0x000fe400078efcff */
[--C-:B------:R-:W-:Y:S02]  /*1230*/  LOP3.LUT R60, R60, 0x7, R107.reuse, 0x78, !PT ;  /* 0x000000073c3c7812 */ /* 0x100fe400078e786b */
[----:B------:R-:W-:Y:S01]  /*1240*/  LOP3.LUT R34, R52, 0x6, RZ, 0xfc, !PT ;  /* 0x0000000634227812 */ /* 0x000fe200078efcff */
[----:B0-----:R-:W5:Y:S01]  /*1250*/  HMMA.16816.F32 R48, R20, R24, RZ ;  /* 0x000000181430723c */ /* 0x001f6200000018ff */
[--C-:B------:R-:W-:Y:S01]  /*1260*/  LOP3.LUT R32, R32, 0x7, R107.reuse, 0x78, !PT ;  /* 0x0000000720207812 */ /* 0x100fe200078e786b */
[----:B------:R-:W-:Y:S01]  /*1270*/  IMAD.SHL.U32 R33, R60, 0x10, RZ ;  /* 0x000000103c217824 */ /* 0x000fe200078e00ff */
[----:B------:R-:W-:-:S05]  /*1280*/  LOP3.LUT R34, R34, 0x7, R107, 0x78, !PT ;  /* 0x0000000722227812 */ /* 0x000fca00078e786b */
[----:B------:R-:W5:Y:S01]  /*1290*/  HMMA.16816.F32 R52, R20, R26, RZ ;  /* 0x0000001a1434723c */ /* 0x000f6200000018ff */
[----:B------:R-:W-:Y:S02]  /*12a0*/  IMAD.SHL.U32 R73, R32, 0x10, RZ ;  /* 0x0000001020497824 */ /* 0x000fe400078e00ff */
[----:B------:R-:W-:-:S05]  /*12b0*/  IMAD.SHL.U32 R71, R34, 0x10, RZ ;  /* 0x0000001022477824 */ /* 0x000fca00078e00ff */
[C---:B-1----:R-:W5:Y:S08]  /*12c0*/  HMMA.16816.F32 R60, R20.reuse, R28, RZ ;  /* 0x0000001c143c723c */ /* 0x042f7000000018ff */
[----:B------:R-:W5:Y:S01]  /*12d0*/  HMMA.16816.F32 R20, R20, R30, RZ ;  /* 0x0000001e1414723c */ /* 0x000f6200000018ff */
[-C--:B------:R-:W-:Y:S02]  /*12e0*/  LOP3.LUT R73, R73, R108.reuse, RZ, 0xfc, !PT ;  /* 0x0000006c49497212 */ /* 0x080fe400078efcff */
[----:B------:R-:W-:-:S02]  /*12f0*/  LOP3.LUT R71, R71, R108, RZ, 0xfc, !PT ;  /* 0x0000006c47477212 */ /* 0x000fc400078efcff */
[-C--:B------:R-:W-:Y:S02]  /*1300*/  LOP3.LUT R69, R69, R108.reuse, RZ, 0xfc, !PT ;  /* 0x0000006c45457212 */ /* 0x080fe400078efcff */
[-C--:B------:R-:W-:Y:S02]  /*1310*/  LOP3.LUT R59, R59, R108.reuse, RZ, 0xfc, !PT ;  /* 0x0000006c3b3b7212 */ /* 0x080fe400078efcff */
[-C--:B------:R-:W-:Y:S02]  /*1320*/  LOP3.LUT R109, R109, R108.reuse, RZ, 0xfc, !PT ;  /* 0x0000006c6d6d7212 */ /* 0x080fe400078efcff */
[----:B------:R-:W-:Y:S02]  /*1330*/  LOP3.LUT R108, R33, R108, RZ, 0xfc, !PT ;  /* 0x0000006c216c7212 */ /* 0x000fe400078efcff */
[----:B------:R-:W0:Y:S01]  /*1340*/  LDSM.16.M88.4 R32, [R74+0x2000] ;  /* 0x002000004a20783b */ /* 0x000e220000000200 */
[C---:B--2--5:R-:W-:Y:S08]  /*1350*/  HMMA.16816.F32 R48, R64.reuse, R44, R48 ;  /* 0x0000002c4030723c */ /* 0x064ff00000001830 */
[C---:B------:R-:W-:Y:S08]  /*1360*/  HMMA.16816.F32 R52, R64.reuse, R46, R52 ;  /* 0x0000002e4034723c */ /* 0x040ff00000001834 */
[C---:B---3--:R-:W-:Y:S08]  /*1370*/  HMMA.16816.F32 R60, R64.reuse, R36, R60 ;  /* 0x00000024403c723c */ /* 0x048ff0000000183c */
[----:B------:R-:W-:Y:S08]  /*1380*/  HMMA.16816.F32 R64, R64, R38, R20 ;  /* 0x000000264040723c */ /* 0x000ff00000001814 */
[C---:B----4-:R-:W5:Y:S08]  /*1390*/  HMMA.16816.F32 R20, R40.reuse, R24, RZ ;  /* 0x000000182814723c */ /* 0x050f7000000018ff */
[----:B------:R-:W5:-:S15]  /*13a0*/  HMMA.16816.F32 R24, R40, R26, RZ ;  /* 0x0000001a2818723c */ /* 0x000f5e00000018ff */
[----:B------:R-:W-:-:S01]  /*13b0*/  NOP ;  /* 0x0000000000007918 */ /* 0x000fc20000000000 */
[C---:B0----5:R-:W-:Y:S08]  /*13c0*/  HMMA.16816.F32 R20, R32.reuse, R44, R20 ;  /* 0x0000002c2014723c */ /* 0x061ff00000001814 */
[----:B------:R-:W-:Y:S08]  /*13d0*/  HMMA.16816.F32 R24, R32, R46, R24 ;  /* 0x0000002e2018723c */ /* 0x000ff00000001818 */
[C---:B------:R-:W5:Y:S08]  /*13e0*/  HMMA.16816.F32 R44, R40.reuse, R28, RZ ;  /* 0x0000001c282c723c */ /* 0x040f7000000018ff */
[----:B------:R-:W5:-:S15]  /*13f0*/  HMMA.16816.F32 R40, R40, R30, RZ ;  /* 0x0000001e2828723c */ /* 0x000f5e00000018ff */
[----:B------:R-:W-:-:S01]  /*1400*/  NOP ;  /* 0x0000000000007918 */ /* 0x000fc20000000000 */
[C---:B-----5:R5:W5:Y:S02]  /*1410*/  HMMA.16816.F32 R28, R32.reuse, R36, R44 ;  /* 0x00000024201c723c */ /* 0x060b64000000182c */
[----:B-----5:R-:W-:Y:S06]  /*1420*/  LDSM.16.M88.4 R44, [R73] ;  /* 0x00000000492c783b */ /* 0x020fec0000000200 */
[----:B------:R5:W5:Y:S02]  /*1430*/  HMMA.16816.F32 R32, R32, R38, R40 ;  /* 0x000000262020723c */ /* 0x000b640000001828 */
[----:B-----5:R-:W0:Y:S04]  /*1440*/  LDSM.16.M88.4 R40, [R72] ;  /* 0x000000004828783b */ /* 0x020e280000000200 */
[----:B------:R-:W1:Y:S02]  /*1450*/  LDSM.16.M88.4 R36, [R73+0x2000] ;  /* 0x002000004924783b */ /* 0x000e640000000200 */
[-C--:B0-----:R-:W5:Y:S08]  /*1460*/  HMMA.16816.F32 R48, R44, R40.reuse, R48 ;  /* 0x000000282c30723c */ /* 0x081f700000001830 */
[----:B-1----:R-:W5:Y:S08]  /*1470*/  HMMA.16816.F32 R20, R36, R40, R20 ;  /* 0x000000282414723c */ /* 0x002f700000001814 */
[-C--:B------:R-:W5:Y:S08]  /*1480*/  HMMA.16816.F32 R52, R44, R42.reuse, R52 ;  /* 0x0000002a2c34723c */ /* 0x080f700000001834 */
[----:B------:R5:W5:Y:S02]  /*1490*/  HMMA.16816.F32 R24, R36, R42, R24 ;  /* 0x0000002a2418723c */ /* 0x000b640000001818 */
[----:B-----5:R-:W0:Y:S04]  /*14a0*/  LDSM.16.M88.4 R40, [R72+0x2000] ;  /* 0x002000004828783b */ /* 0x020e280000000200 */
[----:B------:R-:W1:Y:S01]  /*14b0*/  S2R R112, SR_TID.X ;  /* 0x0000000000707919 */ /* 0x000e620000002100 */
[----:B------:R-:W-:Y:S01]  /*14c0*/  LOP3.LUT R56, R56, 0x8, RZ, 0xc0, !PT ;  /* 0x0000000838387812 */ /* 0x000fe200078ec0ff */
[----:B------:R-:W-:-:S02]  /*14d0*/  IMAD.SHL.U32 R107, R107, 0x4, RZ ;  /* 0x000000046b6b7824 */ /* 0x000fc400078e00ff */
[----:B------:R-:W-:Y:S01]  /*14e0*/  LDSM.16.M88.4 R72, [R108+0x2000] ;  /* 0x002000006c48783b */ /* 0x000fe20000000200 */
[C---:B0-----:R-:W5:Y:S08]  /*14f0*/  HMMA.16816.F32 R60, R44.reuse, R40, R60 ;  /* 0x000000282c3c723c */ /* 0x041f70000000183c */
[----:B------:R5:W5:Y:S02]  /*1500*/  HMMA.16816.F32 R64, R44, R42, R64 ;  /* 0x0000002a2c40723c */ /* 0x000b640000001840 */
[----:B-----5:R-:W-:Y:S06]  /*1510*/  LDSM.16.M88.4 R44, [R71] ;  /* 0x00000000472c783b */ /* 0x020fec0000000200 */
[C---:B------:R-:W5:Y:S08]  /*1520*/  HMMA.16816.F32 R28, R36.reuse, R40, R28 ;  /* 0x00000028241c723c */ /* 0x040f70000000181c */
[----:B------:R5:W5:Y:S02]  /*1530*/  HMMA.16816.F32 R32, R36, R42, R32 ;  /* 0x0000002a2420723c */ /* 0x000b640000001820 */
[----:B-----5:R-:W0:Y:S04]  /*1540*/  LDSM.16.M88.4 R40, [R70] ;  /* 0x000000004628783b */ /* 0x020e280000000200 */
[----:B------:R-:W2:Y:S02]  /*1550*/  LDSM.16.M88.4 R36, [R71+0x2000] ;  /* 0x002000004724783b */ /* 0x000ea40000000200 */
[-C--:B0-----:R-:W5:Y:S08]  /*1560*/  HMMA.16816.F32 R48, R44, R40.reuse, R48 ;  /* 0x000000282c30723c */ /* 0x081f700000001830 */
[----:B--2---:R-:W5:Y:S08]  /*1570*/  HMMA.16816.F32 R20, R36, R40, R20 ;  /* 0x000000282414723c */ /* 0x004f700000001814 */
[-C--:B------:R-:W5:Y:S08]  /*1580*/  HMMA.16816.F32 R52, R44, R42.reuse, R52 ;  /* 0x0000002a2c34723c */ /* 0x080f700000001834 */
[----:B------:R5:W5:Y:S02]  /*1590*/  HMMA.16816.F32 R24, R36, R42, R24 ;  /* 0x0000002a2418723c */ /* 0x000b640000001818 */
[----:B-----5:R-:W0:Y:S06]  /*15a0*/  LDSM.16.M88.4 R40, [R70+0x2000] ;  /* 0x002000004628783b */ /* 0x020e2c0000000200 */
        /* <DEDUP_REMOVED lines=11> */
[----:B-----5:R-:W0:Y:S01]  /*1660*/  LDSM.16.M88.4 R40, [R68+0x2000] ;  /* 0x002000004428783b */ /* 0x020e220000000200 */
[----:B-1----:R-:W-:-:S03]  /*1670*/  SHF.R.U32.HI R111, RZ, 0x2, R112 ;  /* 0x00000002ff6f7819 */ /* 0x002fc60000011670 */
[----:B------:R-:W-:Y:S02]  /*1680*/  LDSM.16.M88.4 R68, [R108] ;  /* 0x000000006c44783b */ /* 0x000fe40000000200 */
[C---:B0-----:R-:W5:Y:S08]  /*1690*/  HMMA.16816.F32 R60, R44.reuse, R40, R60 ;  /* 0x000000282c3c723c */ /* 0x041f70000000183c */
[----:B------:R5:W5:Y:S02]  /*16a0*/  HMMA.16816.F32 R64, R44, R42, R64 ;  /* 0x0000002a2c40723c */ /* 0x000b640000001840 */
[----:B-----5:R-:W-:Y:S06]  /*16b0*/  LDSM.16.M88.4 R44, [R59] ;  /* 0x000000003b2c783b */ /* 0x020fec0000000200 */
[C---:B------:R-:W5:Y:S08]  /*16c0*/  HMMA.16816.F32 R28, R36.reuse, R40, R28 ;  /* 0x00000028241c723c */ /* 0x040f70000000181c */
[----:B------:R5:W5:Y:S02]  /*16d0*/  HMMA.16816.F32 R32, R36, R42, R32 ;  /* 0x0000002a2420723c */ /* 0x000b640000001820 */
[----:B-----5:R-:W0:Y:S04]  /*16e0*/  LDSM.16.M88.4 R40, [R58] ;  /* 0x000000003a28783b */ /* 0x020e280000000200 */
[----:B------:R-:W1:Y:S02]  /*16f0*/  LDSM.16.M88.4 R36, [R59+0x2000] ;  /* 0x002000003b24783b */ /* 0x000e640000000200 */
[-C--:B0-----:R-:W5:Y:S08]  /*1700*/  HMMA.16816.F32 R48, R44, R40.reuse, R48 ;  /* 0x000000282c30723c */ /* 0x081f700000001830 */
[----:B-1----:R-:W-:Y:S08]  /*1710*/  HMMA.16816.F32 R20, R36, R40, R20 ;  /* 0x000000282414723c */ /* 0x002ff00000001814 */
[-C--:B------:R-:W5:Y:S08]  /*1720*/  HMMA.16816.F32 R52, R44, R42.reuse, R52 ;  /* 0x0000002a2c34723c */ /* 0x080f700000001834 */
[----:B------:R5:W-:Y:S02]  /*1730*/  HMMA.16816.F32 R24, R36, R42, R24 ;  /* 0x0000002a2418723c */ /* 0x000be40000001818 */
[----:B-----5:R-:W0:Y:S06]  /*1740*/  LDSM.16.M88.4 R40, [R58+0x2000] ;  /* 0x002000003a28783b */ /* 0x020e2c0000000200 */
[C---:B0-----:R-:W5:Y:S08]  /*1750*/  HMMA.16816.F32 R60, R44.reuse, R40, R60 ;  /* 0x000000282c3c723c */ /* 0x041f70000000183c */
[----:B------:R5:W5:Y:S02]  /*1760*/  HMMA.16816.F32 R64, R44, R42, R64 ;  /* 0x0000002a2c40723c */ /* 0x000b640000001840 */
[----:B-----5:R-:W-:Y:S06]  /*1770*/  LDSM.16.M88.4 R44, [R109] ;  /* 0x000000006d2c783b */ /* 0x020fec0000000200 */
[C---:B------:R-:W-:Y:S08]  /*1780*/  HMMA.16816.F32 R28, R36.reuse, R40, R28 ;  /* 0x00000028241c723c */ /* 0x040ff0000000181c */
[----:B------:R5:W-:Y:S02]  /*1790*/  HMMA.16816.F32 R32, R36, R42, R32 ;  /* 0x0000002a2420723c */ /* 0x000be40000001820 */
[----:B-----5:R-:W0:Y:S04]  /*17a0*/  LDSM.16.M88.4 R36, [R57] ;  /* 0x000000003924783b */ /* 0x020e280000000200 */
[----:B------:R-:W1:Y:S01]  /*17b0*/  LDSM.16.M88.4 R40, [R57+0x2000] ;  /* 0x002000003928783b */ /* 0x000e620000000200 */
[----:B------:R-:W-:Y:S01]  /*17c0*/  LOP3.LUT R111, R111, 0x17, RZ, 0xc0, !PT ;  /* 0x000000176f6f7812 */ /* 0x000fe200078ec0ff */
[C---:B0-----:R-:W5:Y:S08]  /*17d0*/  HMMA.16816.F32 R48, R44.reuse, R36, R48 ;  /* 0x000000242c30723c */ /* 0x041f700000001830 */
[C---:B------:R-:W5:Y:S08]  /*17e0*/  HMMA.16816.F32 R52, R44.reuse, R38, R52 ;  /* 0x000000262c34723c */ /* 0x040f700000001834 */
[C---:B-1----:R-:W5:Y:S08]  /*17f0*/  HMMA.16816.F32 R60, R44.reuse, R40, R60 ;  /* 0x000000282c3c723c */ /* 0x042f70000000183c */
[----:B------:R5:W5:Y:S07]  /*1800*/  HMMA.16816.F32 R64, R44, R42, R64 ;  /* 0x0000002a2c40723c */ /* 0x000b6e0000001840 */
[----:B-----5:R-:W-:-:S05]  /*1810*/  IMAD.SHL.U32 R45, R112, 0x2, RZ ;  /* 0x00000002702d7824 */ /* 0x020fca00078e00ff */
[----:B------:R-:W-:Y:S02]  /*1820*/  LOP3.LUT R56, R56, 0x6, R45, 0xf8, !PT ;  /* 0x0000000638387812 */ /* 0x000fe400078ef82d */
[----:B------:R-:W0:Y:S03]  /*1830*/  LDSM.16.M88.4 R44, [R110] ;  /* 0x000000006e2c783b */ /* 0x000e260000000200 */
[----:B------:R-:W-:Y:S02]  /*1840*/  IMAD R111, R111, 0x44, R56 ;  /* 0x000000446f6f7824 */ /* 0x000fe400078e0238 */
[----:B------:R-:W1:Y:S01]  /*1850*/  LDSM.16.M88.4 R56, [R110+0x2000] ;  /* 0x002000006e38783b */ /* 0x000e620000000200 */
[----:B------:R-:W-:Y:S01]  /*1860*/  LOP3.LUT R108, R107, 0x3c, RZ, 0xc0, !PT ;  /* 0x0000003c6b6c7812 */ /* 0x000fe200078ec0ff */
[C---:B0-----:R-:W5:Y:S08]  /*1870*/  HMMA.16816.F32 R48, R68.reuse, R44, R48 ;  /* 0x0000002c4430723c */ /* 0x041f700000001830 */
[C---:B------:R-:W5:Y:S08]  /*1880*/  HMMA.16816.F32 R52, R68.reuse, R46, R52 ;  /* 0x0000002e4434723c */ /* 0x040f700000001834 */
[C---:B-1----:R-:W5:Y:S08]  /*1890*/  HMMA.16816.F32 R60, R68.reuse, R56, R60 ;  /* 0x00000038443c723c */ /* 0x042f70000000183c */
[----:B------:R5:W5:Y:S02]  /*18a0*/  HMMA.16816.F32 R64, R68, R58, R64 ;  /* 0x0000003a4440723c */ /* 0x000b640000001840 */
[----:B-----5:R-:W-:Y:S04]  /*18b0*/  LDSM.16.M88.4 R68, [R109+0x2000] ;  /* 0x002000006d44783b */ /* 0x020fe80000000200 */
[----:B------:R-:W-:Y:S06]  /*18c0*/  BAR.SYNC 0x0 ;  /* 0x0000000000007b1d */ /* 0x000fec0000000000 */
[----:B------:R-:W-:-:S04]  /*18d0*/  SHF.R.U32.HI R109, RZ, 0x4, R112 ;  /* 0x00000004ff6d7819 */ /* 0x000fc80000011670 */
[----:B------:R-:W-:Y:S01]  /*18e0*/  SGXT.U32 R109, R109, 0x3 ;  /* 0x000000036d6d781a */ /* 0x000fe20000000000 */
[----:B------:R-:W-:Y:S04]  /*18f0*/  STS.64 [R111.X4], R48 ;  /* 0x000000306f007388 */ /* 0x000fe80000004a00 */
[----:B------:R-:W-:Y:S01]  /*1900*/  IMAD R107, R109, 0x44, R108 ;  /* 0x000000446d6b7824 */ /* 0x000fe200078e026c */
[----:B------:R-:W-:Y:S04]  /*1910*/  STS.64 [R111.X4+0x880], R50 ;  /* 0x000880326f007388 */ /* 0x000fe80000004a00 */
[----:B------:R-:W-:Y:S04]  /*1920*/  STS.64 [R111.X4+0x40], R52 ;  /* 0x000040346f007388 */ /* 0x000fe80000004a00 */
[----:B------:R-:W-:Y:S04]  /*1930*/  STS.64 [R111.X4+0x8c0], R54 ;  /* 0x0008c0366f007388 */ /* 0x000fe80000004a00 */
[----:B------:R-:W-:Y:S04]  /*1940*/  STS.64 [R111.X4+0x80], R60 ;  /* 0x0000803c6f007388 */ /* 0x000fe80000004a00 */
[----:B------:R-:W-:Y:S04]  /*1950*/  STS.64 [R111.X4+0x900], R62 ;  /* 0x0009003e6f007388 */ /* 0x000fe80000004a00 */
[----:B------:R-:W-:Y:S04]  /*1960*/  STS.64 [R111.X4+0xc0], R64 ;  /* 0x0000c0406f007388 */ /* 0x000fe80000004a00 */
[----:B------:R-:W-:Y:S04]  /*1970*/  STS.64 [R111.X4+0x940], R66 ;  /* 0x000940426f007388 */ /* 0x000fe80000004a00 */
[----:B------:R-:W-:Y:S06]  /*1980*/  BAR.SYNC 0x0 ;  /* 0x0000000000007b1d */ /* 0x000fec0000000000 */
[----:B------:R-:W0:Y:S01]  /*1990*/  LDS.128 R48, [R107.X4] ;  /* 0x000000006b307984 */ /* 0x000e220000004c00 */
[----:B------:R-:W-:Y:S01]  /*19a0*/  HADD2.F32 R103, -RZ, R103.H0_H0 ;  /* 0x20000067ff677230 */ /* 0x000fe20000004100 */
[----:B------:R-:W-:-:S02]  /*19b0*/  P2R R77, PR, RZ, 0x20 ;  /* 0x00000020ff4d7803 */ /* 0x000fc40000000000 */
[----:B------:R-:W-:Y:S02]  /*19c0*/  P2R R76, PR, RZ, 0x40 ;  /* 0x00000040ff4c7803 */ /* 0x000fe40000000000 */
[-C--:B0-----:R-:W-:Y:S01]  /*19d0*/  FMUL R52, R48, R103.reuse ;  /* 0x0000006730347220 */ /* 0x081fe20000400000 */
[C-C-:B------:R-:W-:Y:S01]  /*19e0*/  LOP3.LUT R48, R105.reuse, 0x3, R108.reuse, 0xfe, !PT ;  /* 0x0000000369307812 */ /* 0x140fe200078efe6c */
[----:B------:R-:W-:Y:S01]  /*19f0*/  FMUL R54, R50, R103 ;  /* 0x0000006732367220 */ /* 0x000fe20000400000 */
[C---:B------:R-:W-:Y:S02]  /*1a00*/  LOP3.LUT R50, R105.reuse, 0x1, R108, 0xfe, !PT ;  /* 0x0000000169327812 */ /* 0x040fe400078efe6c */
[----:B------:R-:W-:Y:S02]  /*1a10*/  ISETP.GE.AND P3, PT, R48, R5, PT ;  /* 0x000000053000720c */ /* 0x000fe40003f66270 */
[----:B------:R-:W-:Y:S01]  /*1a20*/  LOP3.LUT R48, R105, R108, RZ, 0xfc, !PT ;  /* 0x0000006c69307212 */ /* 0x000fe200078efcff */
[-C--:B------:R-:W-:Y:S01]  /*1a30*/  FMUL R53, R49, R103.reuse ;  /* 0x0000006731357220 */ /* 0x080fe20000400000 */
[----:B------:R-:W-:Y:S01]  /*1a40*/  FMUL R55, R51, R103 ;  /* 0x0000006733377220 */ /* 0x000fe20000400000 */
[----:B------:R-:W-:-:S02]  /*1a50*/  ISETP.GE.AND P5, PT, R50, R5, PT ;  /* 0x000000053200720c */ /* 0x000fc40003fa6270 */
[-C--:B------:R-:W-:Y:S02]  /*1a60*/  ISETP.GE.AND P6, PT, R48, R5.reuse, PT ;  /* 0x000000053000720c */ /* 0x080fe40003fc6270 */
[----:B------:R-:W0:Y:S01]  /*1a70*/  LDS.128 R48, [R107.X4+0x880] ;  /* 0x000880006b307984 */ /* 0x000e220000004c00 */
[----:B------:R-:W-:Y:S02]  /*1a80*/  LOP3.LUT R60, R105, 0x2, R108, 0xfe, !PT ;  /* 0x00000002693c7812 */ /* 0x000fe400078efe6c */
[----:B------:R-:W-:Y:S02]  /*1a90*/  P2R R78, PR, RZ, 0x10 ;  /* 0x00000010ff4e7803 */ /* 0x000fe40000000000 */
[-C--:B------:R-:W-:Y:S01]  /*1aa0*/  ISETP.GE.AND P4, PT, R60, R5.reuse, PT ;  /* 0x000000053c00720c */ /* 0x080fe20003f86270 */
[----:B------:R-:W-:Y:S01]  /*1ab0*/  HADD2.F32 R60, -RZ, R100.H0_H0 ;  /* 0x20000064ff3c7230 */ /* 0x000fe20000004100 */
[----:B------:R-:W-:Y:S02]  /*1ac0*/  ISETP.GE.AND P1, PT, R106, R5, PT ;  /* 0x000000056a00720c */ /* 0x000fe40003f26270 */
[----:B------:R-:W-:-:S02]  /*1ad0*/  LOP3.LUT R64, R108, 0x1, RZ, 0xfc, !PT ;  /* 0x000000016c407812 */ /* 0x000fc400078efcff */
[----:B------:R-:W-:Y:S02]  /*1ae0*/  LOP3.LUT R62, R108, 0x2, RZ, 0xfc, !PT ;  /* 0x000000026c3e7812 */ /* 0x000fe400078efcff */
[----:B------:R-:W-:Y:S02]  /*1af0*/  ISETP.GE.AND P2, PT, R104, R5, PT ;  /* 0x000000056800720c */ /* 0x000fe40003f46270 */
[----:B------:R-:W-:Y:S02]  /*1b00*/  P2R R81, PR, RZ, 0x1 ;  /* 0x00000001ff517803 */ /* 0x000fe40000000000 */
[----:B------:R-:W-:Y:S02]  /*1b10*/  P2R R65, PR, RZ, 0x8 ;  /* 0x00000008ff417803 */ /* 0x000fe40000000000 */
[----:B------:R-:W-:Y:S02]  /*1b20*/  P2R R103, PR, RZ, 0x10 ;  /* 0x00000010ff677803 */ /* 0x000fe40000000000 */
[----:B------:R-:W-:-:S02]  /*1b30*/  P2R R104, PR, RZ, 0x20 ;  /* 0x00000020ff687803 */ /* 0x000fc40000000000 */
[C---:B------:R-:W-:Y:S02]  /*1b40*/  ISETP.GT.U32.AND P5, PT, R109.reuse, R108, PT ;  /* 0x0000006c6d00720c */ /* 0x040fe40003fa4070 */
[C---:B------:R-:W-:Y:S02]  /*1b50*/  ISETP.GT.U32.AND P4, PT, R109.reuse, R64, PT ;  /* 0x000000406d00720c */ /* 0x040fe40003f84070 */
[----:B------:R-:W-:Y:S01]  /*1b60*/  ISETP.GT.U32.AND P3, PT, R109, R62, PT ;  /* 0x0000003e6d00720c */ /* 0x000fe20003f64070 */
[-C--:B0-----:R-:W-:Y:S01]  /*1b70*/  FMUL R100, R48, R60.reuse ;  /* 0x0000003c30647220 */ /* 0x081fe20000400000 */
[-C--:B------:R-:W-:Y:S01]  /*1b80*/  FMUL R106, R49, R60.reuse ;  /* 0x0000003c316a7220 */ /* 0x080fe20000400000 */
[-C--:B------:R-:W-:Y:S01]  /*1b90*/  FMUL R50, R50, R60.reuse ;  /* 0x0000003c32327220 */ /* 0x080fe20000400000 */
[----:B------:R-:W-:Y:S01]  /*1ba0*/  FMUL R51, R51, R60 ;  /* 0x0000003c33337220 */ /* 0x000fe20000400000 */
[C---:B------:R-:W-:Y:S01]  /*1bb0*/  LOP3.LUT R60, R108.reuse, 0x3, RZ, 0xfc, !PT ;  /* 0x000000036c3c7812 */ /* 0x040fe200078efcff */
[----:B------:R-:W-:-:S03]  /*1bc0*/  IMAD.WIDE.U32 R48, R108, 0x4, RZ ;  /* 0x000000046c307825 */ /* 0x000fc600078e00ff */
[----:B------:R-:W-:Y:S02]  /*1bd0*/  ISETP.GT.U32.AND P0, PT, R109, R60, PT ;  /* 0x0000003c6d00720c */ /* 0x000fe40003f04070 */
[-C--:B------:R-:W-:Y:S02]  /*1be0*/  LOP3.LUT R113, R83, R49.reuse, RZ, 0xfc, !PT ;  /* 0x0000003153717212 */ /* 0x080fe400078efcff */
[----:B------:R-:W-:Y:S02]  /*1bf0*/  LOP3.LUT R109, R85, R49, RZ, 0xfc, !PT ;  /* 0x00000031556d7212 */ /* 0x000fe400078efcff */
[-C--:B------:R-:W-:Y:S02]  /*1c00*/  LOP3.LUT R117, R98, R48.reuse, RZ, 0xfc, !PT ;  /* 0x0000003062757212 */ /* 0x080fe400078efcff */
[-C--:B------:R-:W-:Y:S02]  /*1c10*/  LOP3.LUT R115, R84, R48.reuse, RZ, 0xfc, !PT ;  /* 0x0000003054737212 */ /* 0x080fe400078efcff */
[----:B------:R-:W-:-:S02]  /*1c20*/  LOP3.LUT R86, R86, R48, RZ, 0xfc, !PT ;  /* 0x0000003056567212 */ /* 0x000fc400078efcff */
[-C--:B------:R-:W-:Y:S02]  /*1c30*/  LOP3.LUT R88, R88, R48.reuse, RZ, 0xfc, !PT ;  /* 0x0000003058587212 */ /* 0x080fe400078efcff */
[-C--:B------:R-:W-:Y:S02]  /*1c40*/  LOP3.LUT R87, R87, R49.reuse, RZ, 0xfc, !PT ;  /* 0x0000003157577212 */ /* 0x080fe400078efcff */
[-C--:B------:R-:W-:Y:S02]  /*1c50*/  LOP3.LUT R125, R90, R48.reuse, RZ, 0xfc, !PT ;  /* 0x000000305a7d7212 */ /* 0x080fe400078efcff */
[-C--:B------:R-:W-:Y:S02]  /*1c60*/  LOP3.LUT R89, R89, R49.reuse, RZ, 0xfc, !PT ;  /* 0x0000003159597212 */ /* 0x080fe400078efcff */
[----:B------:R-:W-:Y:S02]  /*1c70*/  LOP3.LUT R123, R92, R48, RZ, 0xfc, !PT ;  /* 0x000000305c7b7212 */ /* 0x000fe400078efcff */
[----:B------:R-:W-:-:S02]  /*1c80*/  LOP3.LUT R85, R91, R49, RZ, 0xfc, !PT ;  /* 0x000000315b557212 */ /* 0x000fc400078efcff */
[-C--:B------:R-:W-:Y:S02]  /*1c90*/  LOP3.LUT R121, R94, R48.reuse, RZ, 0xfc, !PT ;  /* 0x000000305e797212 */ /* 0x080fe400078efcff */
[-C--:B------:R-:W-:Y:S02]  /*1ca0*/  LOP3.LUT R83, R93, R49.reuse, RZ, 0xfc, !PT ;  /* 0x000000315d537212 */ /* 0x080fe400078efcff */
[----:B------:R-:W-:Y:S01]  /*1cb0*/  LOP3.LUT R119, R96, R48, RZ, 0xfc, !PT ;  /* 0x0000003060777212 */ /* 0x000fe200078efcff */
[----:B------:R-:W-:Y:S01]  /*1cc0*/  IMAD.SHL.U32 R48, R99, 0x40, RZ ;  /* 0x0000004063307824 */ /* 0x000fe200078e00ff */
[-C--:B------:R-:W-:Y:S02]  /*1cd0*/  LOP3.LUT R67, R95, R49.reuse, RZ, 0xfc, !PT ;  /* 0x000000315f437212 */ /* 0x080fe400078efcff */
[----:B------:R-:W-:Y:S01]  /*1ce0*/  LOP3.LUT R98, R97, R49, RZ, 0xfc, !PT ;  /* 0x0000003161627212 */ /* 0x000fe200078efcff */
[----:B------:R-:W-:-:S04]  /*1cf0*/  IMAD.MOV.U32 R49, RZ, RZ, 0x4 ;  /* 0x00000004ff317424 */ /* 0x000fc800078e00ff */
[----:B------:R-:W-:Y:S01]  /*1d00*/  IMAD.WIDE R48, R48, R49, c[0x0][0x170] ;  /* 0x00005c0030307625 */ /* 0x000fe200078e0231 */
[----:B------:R-:W-:-:S04]  /*1d10*/  P2R R105, PR, RZ, 0x40 ;  /* 0x00000040ff697803 */ /* 0x000fc80000000000 */
[----:B------:R-:W-:-:S05]  /*1d20*/  IADD3 R96, P6, R48, R86, RZ ;  /* 0x0000005630607210 */ /* 0x000fca0007fde0ff */
[----:B------:R-:W-:Y:S01]  /*1d30*/  IMAD.X R97, R49, 0x1, R109, P6 ;  /* 0x0000000131617824 */ /* 0x000fe200030e066d */
[----:B------:R-:W-:Y:S02]  /*1d40*/  IADD3 R92, P6, R48, R88, RZ ;  /* 0x00000058305c7210 */ /* 0x000fe40007fde0ff */
[----:B------:R-:W-:-:S03]  /*1d50*/  P2R R66, PR, RZ, 0x1 ;  /* 0x00000001ff427803 */ /* 0x000fc60000000000 */
[----:B------:R-:W-:Y:S01]  /*1d60*/  IMAD.X R93, R49, 0x1, R87, P6 ;  /* 0x00000001315d7824 */ /* 0x000fe200030e0657 */
[C---:B------:R-:W-:Y:S02]  /*1d70*/  IADD3 R90, P6, R48.reuse, R125, RZ ;  /* 0x0000007d305a7210 */ /* 0x040fe40007fde0ff */
[----:B------:R-:W-:-:S03]  /*1d80*/  IADD3 R94, P0, R48, R115, RZ ;  /* 0x00000073305e7210 */ /* 0x000fc60007f1e0ff */
[C---:B------:R-:W-:Y:S01]  /*1d90*/  IMAD.X R91, R49.reuse, 0x1, R89, P6 ;  /* 0x00000001315b7824 */ /* 0x040fe200030e0659 */
[C---:B------:R-:W-:Y:S01]  /*1da0*/  IADD3 R88, P6, R48.reuse, R123, RZ ;  /* 0x0000007b30587210 */ /* 0x040fe20007fde0ff */
[----:B------:R-:W-:Y:S01]  /*1db0*/  IMAD.X R95, R49, 0x1, R113, P0 ;  /* 0x00000001315f7824 */ /* 0x000fe200000e0671 */
[----:B------:R-:W-:Y:S02]  /*1dc0*/  ISETP.GT.U32.AND P0, PT, R101, R108, PT ;  /* 0x0000006c6500720c */ /* 0x000fe40003f04070 */
[----:B------:R-:W-:Y:S01]  /*1dd0*/  P2R R63, PR, RZ, 0x4 ;  /* 0x00000004ff3f7803 */ /* 0x000fe20000000000 */
[----:B------:R-:W-:Y:S01]  /*1de0*/  IMAD.X R89, R49, 0x1, R85, P6 ;  /* 0x0000000131597824 */ /* 0x000fe200030e0655 */
[----:B------:R-:W-:Y:S02]  /*1df0*/  ISETP.GT.U32.AND P2, PT, R101, R64, PT ;  /* 0x000000406500720c */ /* 0x000fe40003f44070 */
[----:B------:R-:W-:Y:S02]  /*1e00*/  IADD3 R86, P6, R48, R121, RZ ;  /* 0x0000007930567210 */ /* 0x000fe40007fde0ff */
[----:B------:R-:W-:-:S02]  /*1e10*/  P2R R84, PR, RZ, 0x1 ;  /* 0x00000001ff547803 */ /* 0x000fc40000000000 */
[----:B------:R-:W-:Y:S01]  /*1e20*/  P2R R110, PR, RZ, 0x4 ;  /* 0x00000004ff6e7803 */ /* 0x000fe20000000000 */
[C---:B------:R-:W-:Y:S01]  /*1e30*/  IMAD.X R87, R49.reuse, 0x1, R83, P6 ;  /* 0x0000000131577824 */ /* 0x040fe200030e0653 */
[----:B------:R-:W-:Y:S02]  /*1e40*/  ISETP.NE.AND P2, PT, R84, RZ, PT ;  /* 0x000000ff5400720c */ /* 0x000fe40003f45270 */
[----:B------:R-:W-:Y:S02]  /*1e50*/  IADD3 R84, P6, R48, R119, RZ ;  /* 0x0000007730547210 */ /* 0x000fe40007fde0ff */
[----:B------:R-:W-:Y:S02]  /*1e60*/  P2R R99, PR, RZ, 0x4 ;  /* 0x00000004ff637803 */ /* 0x000fe40000000000 */
[----:B------:R-:W-:Y:S01]  /*1e70*/  ISETP.NE.AND P2, PT, R66, RZ, PT ;  /* 0x000000ff4200720c */ /* 0x000fe20003f45270 */
[C---:B------:R-:W-:Y:S01]  /*1e80*/  IMAD.X R85, R49.reuse, 0x1, R67, P6 ;  /* 0x0000000131557824 */ /* 0x040fe200030e0643 */
[----:B------:R-:W-:Y:S01]  /*1e90*/  IADD3 R66, P6, R48, R117, RZ ;  /* 0x0000007530427210 */ /* 0x000fe20007fde0ff */
[----:B------:R-:W5:Y:S04]  /*1ea0*/  HMMA.16816.F32 R20, R68, R36, R20 ;  /* 0x000000244414723c */ /* 0x000f680000001814 */
[----:B------:R-:W-:Y:S01]  /*1eb0*/  IMAD.X R67, R49, 0x1, R98, P6 ;  /* 0x0000000131437824 */ /* 0x000fe200030e0662 */
[----:B------:R-:W-:-:S03]  /*1ec0*/  ISETP.NE.AND P6, PT, R105, RZ, PT ;  /* 0x000000ff6900720c */ /* 0x000fc60003fc5270 */
[----:B------:R5:W5:Y:S01]  /*1ed0*/  HMMA.16816.F32 R24, R68, R38, R24 ;  /* 0x000000264418723c */ /* 0x000b620000001818 */
[----:B------:R-:W-:Y:S01]  /*1ee0*/  SEL R52, R52, RZ, !P6 ;  /* 0x000000ff34347207 */ /* 0x000fe20007000000 */
[----:B-----5:R-:W0:Y:S03]  /*1ef0*/  LDS.128 R36, [R107.X4+0x1100] ;  /* 0x001100006b247984 */ /* 0x020e260000004c00 */
[----:B------:R-:W-:-:S03]  /*1f00*/  SEL R52, R52, RZ, P5 ;  /* 0x000000ff34347207 */ /* 0x000fc60002800000 */
[----:B------:R-:W5:Y:S01]  /*1f10*/  HMMA.16816.F32 R28, R68, R40, R28 ;  /* 0x00000028441c723c */ /* 0x000f62000000181c */
[----:B------:R-:W-:-:S07]  /*1f20*/  ISETP.NE.AND P5, PT, R104, RZ, PT ;  /* 0x000000ff6800720c */ /* 0x000fce0003fa5270 */
[----:B------:R5:W5:Y:S01]  /*1f30*/  HMMA.16816.F32 R32, R68, R42, R32 ;  /* 0x0000002a4420723c */ /* 0x000b620000001820 */
[----:B------:R-:W-:Y:S01]  /*1f40*/  SEL R53, R53, RZ, !P5 ;  /* 0x000000ff35357207 */ /* 0x000fe20006800000 */
[----:B-----5:R-:W1:Y:S03]  /*1f50*/  LDS.128 R40, [R107.X4+0x1980] ;  /* 0x001980006b287984 */ /* 0x020e660000004c00 */
[----:B------:R-:W-:Y:S02]  /*1f60*/  SEL R53, R53, RZ, P4 ;  /* 0x000000ff35357207 */ /* 0x000fe40002000000 */
[----:B------:R-:W-:-:S04]  /*1f70*/  ISETP.NE.AND P4, PT, R103, RZ, PT ;  /* 0x000000ff6700720c */ /* 0x000fc80003f85270 */
[----:B------:R-:W-:Y:S01]  /*1f80*/  SEL R54, R54, RZ, !P4 ;  /* 0x000000ff36367207 */ /* 0x000fe20006000000 */
[C---:B------:R-:W5:Y:S01]  /*1f90*/  HMMA.16816.F32 R20, R72.reuse, R44, R20 ;  /* 0x0000002c4814723c */ /* 0x040f620000001814 */
[----:B------:R-:W-:Y:S01]  /*1fa0*/  P2R R61, PR, RZ, 0x2 ;  /* 0x00000002ff3d7803 */ /* 0x000fe20000000000 */
[----:B------:R-:W-:Y:S01]  /*1fb0*/  HADD2.F32 R19, -RZ, R19.H0_H0 ;  /* 0x20000013ff137230 */ /* 0x000fe20000004100 */
[----:B------:R-:W-:Y:S01]  /*1fc0*/  SEL R54, R54, RZ, P3 ;  /* 0x000000ff36367207 */ /* 0x000fe20001800000 */
[----:B------:R-:W-:Y:S06]  /*1fd0*/  BAR.SYNC 0x0 ;  /* 0x0000000000007b1d */ /* 0x000fec0000000000 */
[----:B------:R-:W-:Y:S01]  /*1fe0*/  ISETP.NE.AND P3, PT, R65, RZ, PT ;  /* 0x000000ff4100720c */ /* 0x000fe20003f65270 */
[----:B------:R-:W5:Y:S01]  /*1ff0*/  HMMA.16816.F32 R24, R72, R46, R24 ;  /* 0x0000002e4818723c */ /* 0x000f620000001818 */
[----:B------:R-:W-:-:S02]  /*2000*/  ISETP.GT.U32.AND P1, PT, R101, R60, PT ;  /* 0x0000003c6500720c */ /* 0x000fc40003f24070 */
[----:B------:R-:W-:Y:S02]  /*2010*/  SEL R51, R51, RZ, !P3 ;  /* 0x000000ff33337207 */ /* 0x000fe40005800000 */
[----:B------:R-:W-:-:S03]  /*2020*/  SEL R55, R55, RZ, !P3 ;  /* 0x000000ff37377207 */ /* 0x000fc60005800000 */
[----:B------:R-:W5:Y:S01]  /*2030*/  HMMA.16816.F32 R28, R72, R56, R28 ;  /* 0x00000038481c723c */ /* 0x000f62000000181c */
[----:B------:R-:W-:-:S07]  /*2040*/  SEL R51, R51, RZ, P1 ;  /* 0x000000ff33337207 */ /* 0x000fce0000800000 */
[----:B------:R-:W5:Y:S01]  /*2050*/  HMMA.16816.F32 R32, R72, R58, R32 ;  /* 0x0000003a4820723c */ /* 0x000f620000001820 */
[----:B------:R-:W-:Y:S02]  /*2060*/  SEL R55, R55, RZ, P2 ;  /* 0x000000ff37377207 */ /* 0x000fe40001000000 */
[----:B------:R-:W-:-:S04]  /*2070*/  ISETP.NE.AND P1, PT, R61, RZ, PT ;  /* 0x000000ff3d00720c */ /* 0x000fc80003f25270 */
[----:B------:R-:W-:Y:S02]  /*2080*/  SEL R52, R52, RZ, !P1 ;  /* 0x000000ff34347207 */ /* 0x000fe40004800000 */
[----:B------:R-:W-:Y:S02]  /*2090*/  SEL R53, R53, RZ, !P1 ;  /* 0x000000ff35357207 */ /* 0x000fe40004800000 */
[----:B------:R-:W-:Y:S02]  /*20a0*/  SEL R54, R54, RZ, !P1 ;  /* 0x000000ff36367207 */ /* 0x000fe40004800000 */
[----:B------:R-:W-:Y:S02]  /*20b0*/  SEL R55, R55, RZ, !P1 ;  /* 0x000000ff37377207 */ /* 0x000fe40004800000 */
[----:B------:R-:W-:Y:S01]  /*20c0*/  ISETP.NE.AND P1, PT, R82, RZ, PT ;  /* 0x000000ff5200720c */ /* 0x000fe20003f25270 */
[----:B-----5:R0:W-:Y:S04]  /*20d0*/  STS.64 [R111.X4], R20 ;  /* 0x000000146f007388 */ /* 0x0201e80000004a00 */
[----:B------:R-:W-:Y:S04]  /*20e0*/  STS.64 [R111.X4+0x880], R22 ;  /* 0x000880166f007388 */ /* 0x000fe80000004a00 */
[----:B------:R-:W-:Y:S01]  /*20f0*/  STS.64 [R111.X4+0x40], R24 ;  /* 0x000040186f007388 */ /* 0x000fe20000004a00 */
[----:B0-----:R-:W-:-:S03]  /*2100*/  FMUL R20, R36, R19 ;  /* 0x0000001324147220 */ /* 0x001fc60000400000 */
[----:B------:R-:W-:Y:S01]  /*2110*/  STS.64 [R111.X4+0x8c0], R26 ;  /* 0x0008c01a6f007388 */ /* 0x000fe20000004a00 */
[----:B------:R-:W-:-:S03]  /*2120*/  FMUL R21, R37, R19 ;  /* 0x0000001325157220 */ /* 0x000fc60000400000 */
[----:B------:R-:W-:Y:S01]  /*2130*/  STS.64 [R111.X4+0x80], R28 ;  /* 0x0000801c6f007388 */ /* 0x000fe20000004a00 */
[----:B------:R-:W-:-:S03]  /*2140*/  SEL R20, R20, RZ, !P6 ;  /* 0x000000ff14147207 */ /* 0x000fc60007000000 */
[----:B------:R-:W-:Y:S04]  /*2150*/  STS.64 [R111.X4+0x900], R30 ;  /* 0x0009001e6f007388 */ /* 0x000fe80000004a00 */
[----:B------:R-:W-:Y:S04]  /*2160*/  STS.64 [R111.X4+0xc0], R32 ;  /* 0x0000c0206f007388 */ /* 0x000fe80000004a00 */
[----:B------:R-:W-:Y:S04]  /*2170*/  STS.64 [R111.X4+0x940], R34 ;  /* 0x000940226f007388 */ /* 0x000fe80000004a00 */
[----:B------:R-:W-:Y:S06]  /*2180*/  BAR.SYNC 0x0 ;  /* 0x0000000000007b1d */ /* 0x000fec0000000000 */
[----:B------:R-:W-:Y:S01]  /*2190*/  @P1 STG.E.128 [R94.64], R52 ;  /* 0x000000345e001986 */ /* 0x000fe2000c101d04 */
[----:B------:R-:W-:Y:S01]  /*21a0*/  ISETP.GT.U32.AND P1, PT, R17, R108, PT ;  /* 0x0000006c1100720c */ /* 0x000fe20003f24070 */
[----:B------:R-:W-:Y:S01]  /*21b0*/  FMUL R22, R38, R19 ;  /* 0x0000001326167220 */ /* 0x000fe20000400000 */
[----:B------:R-:W-:-:S02]  /*21c0*/  SEL R21, R21, RZ, !P5 ;  /* 0x000000ff15157207 */ /* 0x000fc40006800000 */
[----:B------:R-:W-:Y:S02]  /*21d0*/  SEL R20, R20, RZ, P1 ;  /* 0x000000ff14147207 */ /* 0x000fe40000800000 */
[----:B------:R-:W-:Y:S01]  /*21e0*/  ISETP.GT.U32.AND P1, PT, R17, R64, PT ;  /* 0x000000401100720c */ /* 0x000fe20003f24070 */
[----:B------:R-:W-:Y:S01]  /*21f0*/  FMUL R19, R39, R19 ;  /* 0x0000001327137220 */ /* 0x000fe20000400000 */
[----:B------:R-:W-:Y:S02]  /*2200*/  SEL R22, R22, RZ, !P4 ;  /* 0x000000ff16167207 */ /* 0x000fe40006000000 */
[----:B------:R-:W-:Y:S01]  /*2210*/  SEL R21, R21, RZ, P1 ;  /* 0x000000ff15157207 */ /* 0x000fe20000800000 */
[----:B------:R-:W-:Y:S01]  /*2220*/  HADD2.F32 R13, -RZ, R13.H0_H0 ;  /* 0x2000000dff0d7230 */ /* 0x000fe20000004100 */
[----:B------:R-:W-:Y:S02]  /*2230*/  ISETP.GT.U32.AND P1, PT, R17, R62, PT ;  /* 0x0000003e1100720c */ /* 0x000fe40003f24070 */
[----:B------:R-:W-:-:S02]  /*2240*/  SEL R19, R19, RZ, !P3 ;  /* 0x000000ff13137207 */ /* 0x000fc40005800000 */
[----:B------:R-:W-:Y:S02]  /*2250*/  SEL R22, R22, RZ, P1 ;  /* 0x000000ff16167207 */ /* 0x000fe40000800000 */
[----:B------:R-:W-:Y:S01]  /*2260*/  ISETP.GT.U32.AND P1, PT, R17, R60, PT ;  /* 0x0000003c1100720c */ /* 0x000fe20003f24070 */
[-C--:B-1----:R-:W-:Y:S01]  /*2270*/  FMUL R17, R40, R13.reuse ;  /* 0x0000000d28117220 */ /* 0x082fe20000400000 */
[----:B------:R-:W-:Y:S02]  /*2280*/  FMUL R23, R41, R13 ;  /* 0x0000000d29177220 */ /* 0x000fe40000400000 */
[----:B------:R-:W-:Y:S02]  /*2290*/  SEL R19, R19, RZ, P1 ;  /* 0x000000ff13137207 */ /* 0x000fe40000800000 */
[----:B------:R-:W-:Y:S02]  /*22a0*/  SEL R17, R17, RZ, !P6 ;  /* 0x000000ff11117207 */ /* 0x000fe40007000000 */
[----:B------:R-:W-:-:S02]  /*22b0*/  ISETP.GT.U32.AND P1, PT, R15, R108, PT ;  /* 0x0000006c0f00720c */ /* 0x000fc40003f24070 */
[----:B------:R-:W-:Y:S02]  /*22c0*/  SEL R23, R23, RZ, !P5 ;  /* 0x000000ff17177207 */ /* 0x000fe40006800000 */
[----:B------:R-:W-:Y:S02]  /*22d0*/  SEL R17, R17, RZ, P1 ;  /* 0x000000ff11117207 */ /* 0x000fe40000800000 */
[----:B------:R-:W-:-:S04]  /*22e0*/  ISETP.GT.U32.AND P1, PT, R15, R64, PT ;  /* 0x000000400f00720c */ /* 0x000fc80003f24070 */
[----:B------:R-:W-:Y:S01]  /*22f0*/  SEL R24, R23, RZ, P1 ;  /* 0x000000ff17187207 */ /* 0x000fe20000800000 */
[-C--:B------:R-:W-:Y:S01]  /*2300*/  FMUL R23, R42, R13.reuse ;  /* 0x0000000d2a177220 */ /* 0x080fe20000400000 */
[----:B------:R-:W-:Y:S01]  /*2310*/  ISETP.GT.U32.AND P1, PT, R15, R62, PT ;  /* 0x0000003e0f00720c */ /* 0x000fe20003f24070 */
[----:B------:R-:W-:-:S03]  /*2320*/  FMUL R13, R43, R13 ;  /* 0x0000000d2b0d7220 */ /* 0x000fc60000400000 */
[----:B------:R-:W-:Y:S02]  /*2330*/  SEL R23, R23, RZ, !P4 ;  /* 0x000000ff17177207 */ /* 0x000fe40006000000 */
[----:B------:R-:W-:Y:S02]  /*2340*/  SEL R13, R13, RZ, !P3 ;  /* 0x000000ff0d0d7207 */ /* 0x000fe40005800000 */
[----:B------:R-:W-:Y:S02]  /*2350*/  SEL R25, R23, RZ, P1 ;  /* 0x000000ff17197207 */ /* 0x000fe40000800000 */
[----:B------:R-:W-:-:S04]  /*2360*/  ISETP.GT.U32.AND P1, PT, R15, R60, PT ;  /* 0x0000003c0f00720c */ /* 0x000fc80003f24070 */
[----:B------:R-:W-:Y:S02]  /*2370*/  SEL R13, R13, RZ, P1 ;  /* 0x000000ff0d0d7207 */ /* 0x000fe40000800000 */
[----:B------:R-:W-:-:S04]  /*2380*/  ISETP.GE.AND P1, PT, R16, R5, PT ;  /* 0x000000051000720c */ /* 0x000fc80003f26270 */
[----:B------:R-:W-:Y:S02]  /*2390*/  SEL R20, R20, RZ, !P1 ;  /* 0x000000ff14147207 */ /* 0x000fe40004800000 */
[----:B------:R-:W-:Y:S02]  /*23a0*/  SEL R21, R21, RZ, !P1 ;  /* 0x000000ff15157207 */ /* 0x000fe40004800000 */
[----:B------:R-:W-:Y:S02]  /*23b0*/  SEL R22, R22, RZ, !P1 ;  /* 0x000000ff16167207 */ /* 0x000fe40004800000 */
[----:B------:R-:W-:Y:S02]  /*23c0*/  SEL R23, R19, RZ, !P1 ;  /* 0x000000ff13177207 */ /* 0x000fe40004800000 */
[----:B------:R-:W-:-:S04]  /*23d0*/  ISETP.GE.AND P1, PT, R18, R5, PT ;  /* 0x000000051200720c */ /* 0x000fc80003f26270 */
[----:B------:R-:W-:Y:S02]  /*23e0*/  SEL R16, R17, RZ, !P1 ;  /* 0x000000ff11107207 */ /* 0x000fe40004800000 */
[----:B------:R-:W-:Y:S02]  /*23f0*/  SEL R17, R24, RZ, !P1 ;  /* 0x000000ff18117207 */ /* 0x000fe40004800000 */
[----:B------:R-:W-:Y:S02]  /*2400*/  SEL R18, R25, RZ, !P1 ;  /* 0x000000ff19127207 */ /* 0x000fe40004800000 */
[----:B------:R-:W0:Y:S01]  /*2410*/  LDS.128 R24, [R107.X4] ;  /* 0x000000006b187984 */ /* 0x000e220000004c00 */
[----:B------:R-:W-:Y:S01]  /*2420*/  HADD2.F32 R12, -RZ, R12.H0_H0 ;  /* 0x2000000cff0c7230 */ /* 0x000fe20000004100 */
[----:B------:R-:W-:Y:S02]  /*2430*/  SEL R19, R13, RZ, !P1 ;  /* 0x000000ff0d137207 */ /* 0x000fe40004800000 */
[----:B------:R-:W-:-:S02]  /*2440*/  ISETP.GT.U32.AND P1, PT, R11, R108, PT ;  /* 0x0000006c0b00720c */ /* 0x000fc40003f24070 */
[-C--:B0-----:R-:W-:Y:S01]  /*2450*/  FMUL R13, R24, R12.reuse ;  /* 0x0000000c180d7220 */ /* 0x081fe20000400000 */
[----:B------:R-:W-:-:S04]  /*2460*/  FMUL R15, R25, R12 ;  /* 0x0000000c190f7220 */ /* 0x000fc80000400000 */
[----:B------:R-:W-:Y:S01]  /*2470*/  SEL R13, R13, RZ, !P6 ;  /* 0x000000ff0d0d7207 */ /* 0x000fe20007000000 */
[----:B------:R-:W-:Y:S01]  /*2480*/  FMUL R24, R26, R12 ;  /* 0x0000000c1a187220 */ /* 0x000fe20000400000 */
[----:B------:R-:W-:Y:S02]  /*2490*/  SEL R15, R15, RZ, !P5 ;  /* 0x000000ff0f0f7207 */ /* 0x000fe40006800000 */
[----:B------:R-:W-:Y:S02]  /*24a0*/  SEL R13, R13, RZ, P1 ;  /* 0x000000ff0d0d7207 */ /* 0x000fe40000800000 */
[----:B------:R-:W-:Y:S01]  /*24b0*/  ISETP.GT.U32.AND P1, PT, R11, R64, PT ;  /* 0x000000400b00720c */ /* 0x000fe20003f24070 */
[----:B------:R-:W-:Y:S01]  /*24c0*/  FMUL R12, R27, R12 ;  /* 0x0000000c1b0c7220 */ /* 0x000fe20000400000 */
[----:B------:R-:W-:Y:S02]  /*24d0*/  SEL R24, R24, RZ, !P4 ;  /* 0x000000ff18187207 */ /* 0x000fe40006000000 */
[----:B------:R-:W-:-:S02]  /*24e0*/  SEL R15, R15, RZ, P1 ;  /* 0x000000ff0f0f7207 */ /* 0x000fc40000800000 */
[C---:B------:R-:W-:Y:S02]  /*24f0*/  ISETP.GT.U32.AND P1, PT, R11.reuse, R62, PT ;  /* 0x0000003e0b00720c */ /* 0x040fe40003f24070 */
[----:B------:R-:W-:Y:S02]  /*2500*/  SEL R12, R12, RZ, !P3 ;  /* 0x000000ff0c0c7207 */ /* 0x000fe40005800000 */
[----:B------:R-:W-:Y:S02]  /*2510*/  SEL R24, R24, RZ, P1 ;  /* 0x000000ff18187207 */ /* 0x000fe40000800000 */
[----:B------:R-:W-:-:S04]  /*2520*/  ISETP.GT.U32.AND P1, PT, R11, R60, PT ;  /* 0x0000003c0b00720c */ /* 0x000fc80003f24070 */
[----:B------:R-:W-:Y:S02]  /*2530*/  SEL R11, R12, RZ, P1 ;  /* 0x000000ff0c0b7207 */ /* 0x000fe40000800000 */
[----:B------:R-:W-:-:S04]  /*2540*/  ISETP.GE.AND P1, PT, R14, R5, PT ;  /* 0x000000050e00720c */ /* 0x000fc80003f26270 */
[----:B------:R-:W-:Y:S02]  /*2550*/  SEL R14, R24, RZ, !P1 ;  /* 0x000000ff180e7207 */ /* 0x000fe40004800000 */
[----:B------:R-:W0:Y:S01]  /*2560*/  LDS.128 R24, [R107.X4+0x880] ;  /* 0x000880006b187984 */ /* 0x000e220000004c00 */
[----:B------:R-:W-:Y:S02]  /*2570*/  ISETP.NE.AND P2, PT, R99, RZ, PT ;  /* 0x000000ff6300720c */ /* 0x000fe40003f45270 */
[----:B------:R-:W-:Y:S02]  /*2580*/  SEL R100, R100, RZ, !P6 ;  /* 0x000000ff64647207 */ /* 0x000fe40007000000 */
[----:B------:R-:W-:Y:S02]  /*2590*/  ISETP.GT.U32.AND P0, PT, R101, R62, PT ;  /* 0x0000003e6500720c */ /* 0x000fe40003f04070 */
[----:B------:R-:W-:Y:S02]  /*25a0*/  SEL R50, R50, RZ, !P4 ;  /* 0x000000ff32327207 */ /* 0x000fe40006000000 */
[----:B------:R-:W-:-:S02]  /*25b0*/  SEL R48, R100, RZ, P2 ;  /* 0x000000ff64307207 */ /* 0x000fc40001000000 */
[----:B------:R-:W-:Y:S02]  /*25c0*/  ISETP.NE.AND P2, PT, R110, RZ, PT ;  /* 0x000000ff6e00720c */ /* 0x000fe40003f45270 */
[----:B------:R-:W-:Y:S02]  /*25d0*/  SEL R106, R106, RZ, !P5 ;  /* 0x000000ff6a6a7207 */ /* 0x000fe40006800000 */
[----:B------:R-:W-:Y:S02]  /*25e0*/  SEL R50, R50, RZ, P0 ;  /* 0x000000ff32327207 */ /* 0x000fe40000000000 */
[----:B------:R-:W-:Y:S02]  /*25f0*/  ISETP.NE.AND P0, PT, R102, RZ, PT ;  /* 0x000000ff6600720c */ /* 0x000fe40003f05270 */
[----:B------:R-:W-:Y:S02]  /*2600*/  SEL R49, R106, RZ, P2 ;  /* 0x000000ff6a317207 */ /* 0x000fe40001000000 */
[----:B------:R-:W-:-:S04]  /*2610*/  ISETP.NE.AND P2, PT, R63, RZ, PT ;  /* 0x000000ff3f00720c */ /* 0x000fc80003f45270 */
[----:B------:R-:W-:Y:S02]  /*2620*/  SEL R48, R48, RZ, !P2 ;  /* 0x000000ff30307207 */ /* 0x000fe40005000000 */
[----:B------:R-:W-:Y:S02]  /*2630*/  SEL R49, R49, RZ, !P2 ;  /* 0x000000ff31317207 */ /* 0x000fe40005000000 */
[----:B------:R-:W-:Y:S02]  /*2640*/  SEL R50, R50, RZ, !P2 ;  /* 0x000000ff32327207 */ /* 0x000fe40005000000 */
[----:B------:R-:W-:Y:S02]  /*2650*/  SEL R51, R51, RZ, !P2 ;  /* 0x000000ff33337207 */ /* 0x000fe40005000000 */
[----:B------:R-:W-:Y:S02]  /*2660*/  SEL R12, R13, RZ, !P1 ;  /* 0x000000ff0d0c7207 */ /* 0x000fe40004800000 */
[----:B------:R-:W-:Y:S01]  /*2670*/  SEL R13, R15, RZ, !P1 ;  /* 0x000000ff0f0d7207 */ /* 0x000fe20004800000 */
[----:B------:R-:W-:Y:S01]  /*2680*/  @P0 STG.E.128 [R96.64], R48 ;  /* 0x0000003060000986 */ /* 0x000fe2000c101d04 */
[----:B------:R-:W-:-:S02]  /*2690*/  ISETP.NE.AND P0, PT, R80, RZ, PT ;  /* 0x000000ff5000720c */ /* 0x000fc40003f05270 */
[----:B------:R-:W-:Y:S02]  /*26a0*/  SEL R15, R11, RZ, !P1 ;  /* 0x000000ff0b0f7207 */ /* 0x000fe40004800000 */
[----:B------:R-:W-:Y:S01]  /*26b0*/  ISETP.NE.AND P1, PT, R79, RZ, PT ;  /* 0x000000ff4f00720c */ /* 0x000fe20003f25270 */
[----:B------:R-:W-:Y:S01]  /*26c0*/  HADD2.F32 R9, -RZ, R9.H0_H0 ;  /* 0x20000009ff097230 */ /* 0x000fe20000004100 */
[----:B------:R-:W-:-:S04]  /*26d0*/  ISETP.NE.AND P2, PT, R78, RZ, PT ;  /* 0x000000ff4e00720c */ /* 0x000fc80003f45270 */
[-C--:B0-----:R-:W-:Y:S01]  /*26e0*/  FMUL R11, R24, R9.reuse ;  /* 0x00000009180b7220 */ /* 0x081fe20000400000 */
[----:B------:R-:W-:Y:S02]  /*26f0*/  FMUL R24, R25, R9 ;  /* 0x0000000919187220 */ /* 0x000fe40000400000 */
[----:B------:R-:W-:Y:S02]  /*2700*/  @P0 STG.E.128 [R92.64], R20 ;  /* 0x000000145c000986 */ /* 0x000fe4000c101d04 */
[----:B------:R-:W-:Y:S02]  /*2710*/  SEL R11, R11, RZ, !P6 ;  /* 0x000000ff0b0b7207 */ /* 0x000fe40007000000 */
[----:B------:R-:W-:Y:S01]  /*2720*/  @P1 STG.E.128 [R90.64], R16 ;  /* 0x000000105a001986 */ /* 0x000fe2000c101d04 */
[----:B------:R-:W-:Y:S02]  /*2730*/  ISETP.GT.U32.AND P1, PT, R10, R108, PT ;  /* 0x0000006c0a00720c */ /* 0x000fe40003f24070 */
[----:B------:R-:W-:Y:S01]  /*2740*/  SEL R24, R24, RZ, !P5 ;  /* 0x000000ff18187207 */ /* 0x000fe20006800000 */
[----:B------:R0:W-:Y:S01]  /*2750*/  @P2 STG.E.128 [R88.64], R12 ;  /* 0x0000000c58002986 */ /* 0x0001e2000c101d04 */
[----:B------:R-:W-:-:S02]  /*2760*/  SEL R11, R11, RZ, P1 ;  /* 0x000000ff0b0b7207 */ /* 0x000fc40000800000 */
[----:B------:R-:W-:-:S04]  /*2770*/  ISETP.GT.U32.AND P1, PT, R10, R64, PT ;  /* 0x000000400a00720c */ /* 0x000fc80003f24070 */
[----:B------:R-:W-:Y:S02]  /*2780*/  SEL R24, R24, RZ, P1 ;  /* 0x000000ff18187207 */ /* 0x000fe40000800000 */
[----:B------:R-:W-:Y:S01]  /*2790*/  ISETP.GT.U32.AND P1, PT, R10, R62, PT ;  /* 0x0000003e0a00720c */ /* 0x000fe20003f24070 */
[-C--:B0-----:R-:W-:Y:S01]  /*27a0*/  FMUL R12, R26, R9.reuse ;  /* 0x000000091a0c7220 */ /* 0x081fe20000400000 */
[----:B------:R-:W-:-:S04]  /*27b0*/  FMUL R9, R27, R9 ;  /* 0x000000091b097220 */ /* 0x000fc80000400000 */
[----:B------:R-:W-:Y:S02]  /*27c0*/  SEL R12, R12, RZ, !P4 ;  /* 0x000000ff0c0c7207 */ /* 0x000fe40006000000 */
[----:B------:R-:W-:Y:S02]  /*27d0*/  SEL R9, R9, RZ, !P3 ;  /* 0x000000ff09097207 */ /* 0x000fe40005800000 */
[----:B------:R-:W-:Y:S02]  /*27e0*/  SEL R12, R12, RZ, P1 ;  /* 0x000000ff0c0c7207 */ /* 0x000fe40000800000 */
[----:B------:R-:W-:-:S04]  /*27f0*/  ISETP.GT.U32.AND P1, PT, R10, R60, PT ;  /* 0x0000003c0a00720c */ /* 0x000fc80003f24070 */
[----:B------:R-:W-:Y:S02]  /*2800*/  SEL R9, R9, RZ, P1 ;  /* 0x000000ff09097207 */ /* 0x000fe40000800000 */
[----:B------:R-:W-:-:S04]  /*2810*/  ISETP.GE.AND P1, PT, R6, R5, PT ;  /* 0x000000050600720c */ /* 0x000fc80003f26270 */
[----:B------:R-:W-:Y:S02]  /*2820*/  SEL R18, R12, RZ, !P1 ;  /* 0x000000ff0c127207 */ /* 0x000fe40004800000 */
[----:B------:R-:W0:Y:S01]  /*2830*/  LDS.128 R12, [R107.X4+0x1100] ;  /* 0x001100006b0c7984 */ /* 0x000e220000004c00 */
[----:B------:R-:W-:Y:S02]  /*2840*/  SEL R16, R11, RZ, !P1 ;  /* 0x000000ff0b107207 */ /* 0x000fe40004800000 */
[----:B------:R-:W-:Y:S01]  /*2850*/  SEL R17, R24, RZ, !P1 ;  /* 0x000000ff18117207 */ /* 0x000fe20004800000 */
[----:B------:R-:W1:Y:S01]  /*2860*/  LDS.128 R104, [R107.X4+0x1980] ;  /* 0x001980006b687984 */ /* 0x000e620000004c00 */
[----:B------:R-:W-:Y:S02]  /*2870*/  SEL R19, R9, RZ, !P1 ;  /* 0x000000ff09137207 */ /* 0x000fe40004800000 */
[----:B------:R-:W-:Y:S01]  /*2880*/  ISETP.NE.AND P1, PT, R77, RZ, PT ;  /* 0x000000ff4d00720c */ /* 0x000fe20003f25270 */
[----:B------:R-:W-:-:S12]  /*2890*/  HADD2.F32 R7, -RZ, R7.H0_H0 ;  /* 0x20000007ff077230 */ /* 0x000fd80000004100 */
[----:B------:R2:W-:Y:S01]  /*28a0*/  @P1 STG.E.128 [R86.64], R16 ;  /* 0x0000001056001986 */ /* 0x0005e2000c101d04 */
[----:B------:R-:W-:Y:S01]  /*28b0*/  ISETP.GT.U32.AND P1, PT, R3, R108, PT ;  /* 0x0000006c0300720c */ /* 0x000fe20003f24070 */
[-C--:B0-----:R-:W-:Y:S01]  /*28c0*/  FMUL R6, R12, R7.reuse ;  /* 0x000000070c067220 */ /* 0x081fe20000400000 */
[----:B------:R-:W-:-:S04]  /*28d0*/  FMUL R9, R13, R7 ;  /* 0x000000070d097220 */ /* 0x000fc80000400000 */
[----:B------:R-:W-:Y:S01]  /*28e0*/  SEL R6, R6, RZ, !P6 ;  /* 0x000000ff06067207 */ /* 0x000fe20007000000 */
[-C--:B------:R-:W-:Y:S01]  /*28f0*/  FMUL R10, R14, R7.reuse ;  /* 0x000000070e0a7220 */ /* 0x080fe20000400000 */
[----:B------:R-:W-:Y:S02]  /*2900*/  SEL R9, R9, RZ, !P5 ;  /* 0x000000ff09097207 */ /* 0x000fe40006800000 */
[----:B------:R-:W-:Y:S02]  /*2910*/  SEL R6, R6, RZ, P1 ;  /* 0x000000ff06067207 */ /* 0x000fe40000800000 */
[----:B------:R-:W-:Y:S01]  /*2920*/  ISETP.GT.U32.AND P1, PT, R3, R64, PT ;  /* 0x000000400300720c */ /* 0x000fe20003f24070 */
[----:B------:R-:W-:Y:S01]  /*2930*/  FMUL R15, R15, R7 ;  /* 0x000000070f0f7220 */ /* 0x000fe20000400000 */
[----:B------:R-:W-:Y:S02]  /*2940*/  SEL R10, R10, RZ, !P4 ;  /* 0x000000ff0a0a7207 */ /* 0x000fe40006000000 */
[----:B------:R-:W-:-:S02]  /*2950*/  SEL R9, R9, RZ, P1 ;  /* 0x000000ff09097207 */ /* 0x000fc40000800000 */
[----:B------:R-:W-:-:S04]  /*2960*/  ISETP.GT.U32.AND P1, PT, R3, R62, PT ;  /* 0x0000003e0300720c */ /* 0x000fc80003f24070 */
[----:B------:R-:W-:Y:S02]  /*2970*/  SEL R10, R10, RZ, P1 ;  /* 0x000000ff0a0a7207 */ /* 0x000fe40000800000 */
[----:B------:R-:W-:Y:S02]  /*2980*/  ISETP.GT.U32.AND P1, PT, R3, R60, PT ;  /* 0x0000003c0300720c */ /* 0x000fe40003f24070 */
[----:B------:R-:W-:Y:S02]  /*2990*/  SEL R3, R15, RZ, !P3 ;  /* 0x000000ff0f037207 */ /* 0x000fe40005800000 */
[----:B------:R-:W-:Y:S01]  /*29a0*/  ISETP.NE.AND P2, PT, R76, RZ, PT ;  /* 0x000000ff4c00720c */ /* 0x000fe20003f45270 */
[----:B------:R-:W-:Y:S01]  /*29b0*/  HADD2.F32 R4, -RZ, R4.H0_H0 ;  /* 0x20000004ff047230 */ /* 0x000fe20000004100 */
[----:B------:R-:W-:Y:S02]  /*29c0*/  SEL R3, R3, RZ, P1 ;  /* 0x000000ff03037207 */ /* 0x000fe40000800000 */
[----:B------:R-:W-:-:S02]  /*29d0*/  ISETP.GE.AND P1, PT, R0, R5, PT ;  /* 0x000000050000720c */ /* 0x000fc40003f26270 */
[----:B------:R-:W-:Y:S01]  /*29e0*/  ISETP.NE.AND P0, PT, R81, RZ, PT ;  /* 0x000000ff5100720c */ /* 0x000fe20003f05270 */
[-C--:B-1----:R-:W-:Y:S01]  /*29f0*/  FMUL R0, R104, R4.reuse ;  /* 0x0000000468007220 */ /* 0x082fe20000400000 */
[----:B------:R-:W-:Y:S01]  /*2a00*/  SEL R15, R3, RZ, !P1 ;  /* 0x000000ff030f7207 */ /* 0x000fe20004800000 */
[-C--:B------:R-:W-:Y:S01]  /*2a10*/  FMUL R3, R105, R4.reuse ;  /* 0x0000000469037220 */ /* 0x080fe20000400000 */
[----:B------:R-:W-:Y:S01]  /*2a20*/  SEL R12, R6, RZ, !P1 ;  /* 0x000000ff060c7207 */ /* 0x000fe20004800000 */
[-C--:B------:R-:W-:Y:S01]  /*2a30*/  FMUL R106, R106, R4.reuse ;  /* 0x000000046a6a7220 */ /* 0x080fe20000400000 */
[----:B------:R-:W-:Y:S02]  /*2a40*/  SEL R13, R9, RZ, !P1 ;  /* 0x000000ff090d7207 */ /* 0x000fe40004800000 */
[----:B------:R-:W-:Y:S02]  /*2a50*/  SEL R14, R10, RZ, !P1 ;  /* 0x000000ff0a0e7207 */ /* 0x000fe40004800000 */
[----:B------:R-:W-:Y:S01]  /*2a60*/  ISETP.GE.AND P1, PT, R8, R5, PT ;  /* 0x000000050800720c */ /* 0x000fe20003f26270 */
[----:B------:R-:W-:Y:S01]  /*2a70*/  FMUL R5, R107, R4 ;  /* 0x000000046b057220 */ /* 0x000fe20000400000 */
[----:B------:R-:W-:Y:S01]  /*2a80*/  SEL R0, R0, RZ, !P6 ;  /* 0x000000ff00007207 */ /* 0x000fe20007000000 */
[----:B------:R2:W-:Y:S01]  /*2a90*/  @P2 STG.E.128 [R84.64], R12 ;  /* 0x0000000c54002986 */ /* 0x0005e2000c101d04 */
[----:B------:R-:W-:-:S02]  /*2aa0*/  SEL R3, R3, RZ, !P5 ;  /* 0x000000ff03037207 */ /* 0x000fc40006800000 */
[----:B------:R-:W-:Y:S02]  /*2ab0*/  SEL R4, R106, RZ, !P4 ;  /* 0x000000ff6a047207 */ /* 0x000fe40006000000 */
[C---:B------:R-:W-:Y:S02]  /*2ac0*/  ISETP.GT.U32.AND P2, PT, R2.reuse, R108, PT ;  /* 0x0000006c0200720c */ /* 0x040fe40003f44070 */
[C---:B------:R-:W-:Y:S02]  /*2ad0*/  ISETP.GT.U32.AND P6, PT, R2.reuse, R64, PT ;  /* 0x000000400200720c */ /* 0x040fe40003fc4070 */
[C---:B------:R-:W-:Y:S02]  /*2ae0*/  ISETP.GT.U32.AND P5, PT, R2.reuse, R62, PT ;  /* 0x0000003e0200720c */ /* 0x040fe40003fa4070 */
[----:B------:R-:W-:Y:S02]  /*2af0*/  ISETP.GT.U32.AND P4, PT, R2, R60, PT ;  /* 0x0000003c0200720c */ /* 0x000fe40003f84070 */
[----:B------:R-:W-:-:S02]  /*2b00*/  SEL R2, R5, RZ, !P3 ;  /* 0x000000ff05027207 */ /* 0x000fc40005800000 */
[----:B------:R-:W-:Y:S02]  /*2b10*/  SEL R0, R0, RZ, P2 ;  /* 0x000000ff00007207 */ /* 0x000fe40001000000 */
[----:B------:R-:W-:Y:S02]  /*2b20*/  SEL R3, R3, RZ, P6 ;  /* 0x000000ff03037207 */ /* 0x000fe40003000000 */
[----:B------:R-:W-:Y:S02]  /*2b30*/  SEL R4, R4, RZ, P5 ;  /* 0x000000ff04047207 */ /* 0x000fe40002800000 */
[----:B------:R-:W-:Y:S02]  /*2b40*/  SEL R2, R2, RZ, P4 ;  /* 0x000000ff02027207 */ /* 0x000fe40002000000 */
[----:B------:R-:W-:Y:S02]  /*2b50*/  SEL R8, R0, RZ, !P1 ;  /* 0x000000ff00087207 */ /* 0x000fe40004800000 */
[----:B------:R-:W-:-:S02]  /*2b60*/  SEL R9, R3, RZ, !P1 ;  /* 0x000000ff03097207 */ /* 0x000fc40004800000 */
[----:B------:R-:W-:Y:S02]  /*2b70*/  SEL R10, R4, RZ, !P1 ;  /* 0x000000ff040a7207 */ /* 0x000fe40004800000 */
[----:B------:R-:W-:Y:S01]  /*2b80*/  SEL R11, R2, RZ, !P1 ;  /* 0x000000ff020b7207 */ /* 0x000fe20004800000 */
[----:B------:R-:W-:Y:S06]  /*2b90*/  @!P0 EXIT ;  /* 0x000000000000894d */ /* 0x000fec0003800000 */
[----:B--2---:R-:W-:Y:S01]  /*2ba0*/  STG.E.128 [R66.64], R8 ;  /* 0x0000000842007986 */ /* 0x004fe2000c101d04 */
[----:B------:R-:W-:Y:S05]  /*2bb0*/  EXIT ;  /* 0x000000000000794d */ /* 0x000fea0003800000 */
.L_x_0:
[----:B------:R-:W-:-:S00]  /*2bc0*/  BRA `(.L_x_0) ;  /* 0xfffffff000007947 */ /* 0x000fc0000383ffff */
[----:B------:R-:W-:-:S00]  /*2bd0*/  NOP ;  /* 0x0000000000007918 */ /* 0x000fc00000000000 */
        /* <DEDUP_REMOVED lines=10> */
.L_x_1:


//--------------------- .nv.shared.chunk_scaled_dot_kkt_fwd_kernel --------------------------
	.section	.nv.shared.chunk_scaled_dot_kkt_fwd_kernel,"aw",@nobits
	.align	16
